//
// Generated by NVIDIA NVVM Compiler
//
// Compiler Build ID: CL-36424714
// Cuda compilation tools, release 13.0, V13.0.88
// Based on NVVM 20.0.0
//

.version 9.0
.target sm_100
.address_size 64

	// .globl	_Z19compute_cost_kernelPfS_S_S_S_i

.visible .entry _Z19compute_cost_kernelPfS_S_S_S_i(
	.param .u64 .ptr .align 1 _Z19compute_cost_kernelPfS_S_S_S_i_param_0,
	.param .u64 .ptr .align 1 _Z19compute_cost_kernelPfS_S_S_S_i_param_1,
	.param .u64 .ptr .align 1 _Z19compute_cost_kernelPfS_S_S_S_i_param_2,
	.param .u64 .ptr .align 1 _Z19compute_cost_kernelPfS_S_S_S_i_param_3,
	.param .u64 .ptr .align 1 _Z19compute_cost_kernelPfS_S_S_S_i_param_4,
	.param .u32 _Z19compute_cost_kernelPfS_S_S_S_i_param_5
)
{
	.reg .pred 	%p<69>;
	.reg .b32 	%r<108>;
	.reg .b32 	%f<717>;
	.reg .b64 	%rd<51>;

	ld.param.u64 	%rd25, [_Z19compute_cost_kernelPfS_S_S_S_i_param_0];
	ld.param.u64 	%rd26, [_Z19compute_cost_kernelPfS_S_S_S_i_param_1];
	ld.param.u64 	%rd27, [_Z19compute_cost_kernelPfS_S_S_S_i_param_2];
	ld.param.u64 	%rd28, [_Z19compute_cost_kernelPfS_S_S_S_i_param_3];
	ld.param.u64 	%rd29, [_Z19compute_cost_kernelPfS_S_S_S_i_param_4];
	ld.param.u32 	%r16, [_Z19compute_cost_kernelPfS_S_S_S_i_param_5];
	mov.u32 	%r17, %ctaid.x;
	mov.u32 	%r18, %ntid.x;
	mov.u32 	%r19, %tid.x;
	mad.lo.s32 	%r1, %r17, %r18, %r19;
	mov.u32 	%r20, %ctaid.y;
	mov.u32 	%r21, %ntid.y;
	mov.u32 	%r22, %tid.y;
	mad.lo.s32 	%r23, %r20, %r21, %r22;
	max.s32 	%r24, %r1, %r23;
	setp.ge.s32 	%p1, %r24, %r16;
	@%p1 bra 	$L__BB0_46;
	cvta.to.global.u64 	%rd1, %rd25;
	cvta.to.global.u64 	%rd2, %rd26;
	cvta.to.global.u64 	%rd3, %rd27;
	cvta.to.global.u64 	%rd4, %rd28;
	shl.b32 	%r3, %r1, 10;
	shl.b32 	%r4, %r23, 10;
	setp.gt.s32 	%p2, %r1, 1023;
	@%p2 bra 	$L__BB0_12;
	mul.wide.s32 	%rd5, %r3, 4;
	add.s64 	%rd30, %rd5, %rd3;
	add.s64 	%rd45, %rd30, 64;
	mov.f32 	%f707, 0f00000000;
	mov.b32 	%r103, 0;
$L__BB0_3:
	ld.global.f32 	%f57, [%rd45+-64];
	fma.rn.f32 	%f58, %f57, %f57, %f707;
	ld.global.f32 	%f59, [%rd45+-60];
	fma.rn.f32 	%f60, %f59, %f59, %f58;
	ld.global.f32 	%f61, [%rd45+-56];
	fma.rn.f32 	%f62, %f61, %f61, %f60;
	ld.global.f32 	%f63, [%rd45+-52];
	fma.rn.f32 	%f64, %f63, %f63, %f62;
	ld.global.f32 	%f65, [%rd45+-48];
	fma.rn.f32 	%f66, %f65, %f65, %f64;
	ld.global.f32 	%f67, [%rd45+-44];
	fma.rn.f32 	%f68, %f67, %f67, %f66;
	ld.global.f32 	%f69, [%rd45+-40];
	fma.rn.f32 	%f70, %f69, %f69, %f68;
	ld.global.f32 	%f71, [%rd45+-36];
	fma.rn.f32 	%f72, %f71, %f71, %f70;
	ld.global.f32 	%f73, [%rd45+-32];
	fma.rn.f32 	%f74, %f73, %f73, %f72;
	ld.global.f32 	%f75, [%rd45+-28];
	fma.rn.f32 	%f76, %f75, %f75, %f74;
	ld.global.f32 	%f77, [%rd45+-24];
	fma.rn.f32 	%f78, %f77, %f77, %f76;
	ld.global.f32 	%f79, [%rd45+-20];
	fma.rn.f32 	%f80, %f79, %f79, %f78;
	ld.global.f32 	%f81, [%rd45+-16];
	fma.rn.f32 	%f82, %f81, %f81, %f80;
	ld.global.f32 	%f83, [%rd45+-12];
	fma.rn.f32 	%f84, %f83, %f83, %f82;
	ld.global.f32 	%f85, [%rd45+-8];
	fma.rn.f32 	%f86, %f85, %f85, %f84;
	ld.global.f32 	%f87, [%rd45+-4];
	fma.rn.f32 	%f88, %f87, %f87, %f86;
	ld.global.f32 	%f89, [%rd45];
	fma.rn.f32 	%f90, %f89, %f89, %f88;
	ld.global.f32 	%f91, [%rd45+4];
	fma.rn.f32 	%f92, %f91, %f91, %f90;
	ld.global.f32 	%f93, [%rd45+8];
	fma.rn.f32 	%f94, %f93, %f93, %f92;
	ld.global.f32 	%f95, [%rd45+12];
	fma.rn.f32 	%f96, %f95, %f95, %f94;
	ld.global.f32 	%f97, [%rd45+16];
	fma.rn.f32 	%f98, %f97, %f97, %f96;
	ld.global.f32 	%f99, [%rd45+20];
	fma.rn.f32 	%f100, %f99, %f99, %f98;
	ld.global.f32 	%f101, [%rd45+24];
	fma.rn.f32 	%f102, %f101, %f101, %f100;
	ld.global.f32 	%f103, [%rd45+28];
	fma.rn.f32 	%f104, %f103, %f103, %f102;
	ld.global.f32 	%f105, [%rd45+32];
	fma.rn.f32 	%f106, %f105, %f105, %f104;
	ld.global.f32 	%f107, [%rd45+36];
	fma.rn.f32 	%f108, %f107, %f107, %f106;
	ld.global.f32 	%f109, [%rd45+40];
	fma.rn.f32 	%f110, %f109, %f109, %f108;
	ld.global.f32 	%f111, [%rd45+44];
	fma.rn.f32 	%f112, %f111, %f111, %f110;
	ld.global.f32 	%f113, [%rd45+48];
	fma.rn.f32 	%f114, %f113, %f113, %f112;
	ld.global.f32 	%f115, [%rd45+52];
	fma.rn.f32 	%f116, %f115, %f115, %f114;
	ld.global.f32 	%f117, [%rd45+56];
	fma.rn.f32 	%f118, %f117, %f117, %f116;
	ld.global.f32 	%f119, [%rd45+60];
	fma.rn.f32 	%f707, %f119, %f119, %f118;
	add.s32 	%r103, %r103, 32;
	add.s64 	%rd45, %rd45, 128;
	setp.ne.s32 	%p3, %r103, 1024;
	@%p3 bra 	$L__BB0_3;
	sqrt.rn.f32 	%f3, %f707;
	setp.leu.f32 	%p4, %f3, 0f00000000;
	@%p4 bra 	$L__BB0_7;
	add.s64 	%rd46, %rd30, 32;
	mov.b32 	%r104, 0;
$L__BB0_6:
	ld.global.f32 	%f120, [%rd46+-32];
	div.rn.f32 	%f121, %f120, %f3;
	st.global.f32 	[%rd46+-32], %f121;
	ld.global.f32 	%f122, [%rd46+-28];
	div.rn.f32 	%f123, %f122, %f3;
	st.global.f32 	[%rd46+-28], %f123;
	ld.global.f32 	%f124, [%rd46+-24];
	div.rn.f32 	%f125, %f124, %f3;
	st.global.f32 	[%rd46+-24], %f125;
	ld.global.f32 	%f126, [%rd46+-20];
	div.rn.f32 	%f127, %f126, %f3;
	st.global.f32 	[%rd46+-20], %f127;
	ld.global.f32 	%f128, [%rd46+-16];
	div.rn.f32 	%f129, %f128, %f3;
	st.global.f32 	[%rd46+-16], %f129;
	ld.global.f32 	%f130, [%rd46+-12];
	div.rn.f32 	%f131, %f130, %f3;
	st.global.f32 	[%rd46+-12], %f131;
	ld.global.f32 	%f132, [%rd46+-8];
	div.rn.f32 	%f133, %f132, %f3;
	st.global.f32 	[%rd46+-8], %f133;
	ld.global.f32 	%f134, [%rd46+-4];
	div.rn.f32 	%f135, %f134, %f3;
	st.global.f32 	[%rd46+-4], %f135;
	ld.global.f32 	%f136, [%rd46];
	div.rn.f32 	%f137, %f136, %f3;
	st.global.f32 	[%rd46], %f137;
	ld.global.f32 	%f138, [%rd46+4];
	div.rn.f32 	%f139, %f138, %f3;
	st.global.f32 	[%rd46+4], %f139;
	ld.global.f32 	%f140, [%rd46+8];
	div.rn.f32 	%f141, %f140, %f3;
	st.global.f32 	[%rd46+8], %f141;
	ld.global.f32 	%f142, [%rd46+12];
	div.rn.f32 	%f143, %f142, %f3;
	st.global.f32 	[%rd46+12], %f143;
	ld.global.f32 	%f144, [%rd46+16];
	div.rn.f32 	%f145, %f144, %f3;
	st.global.f32 	[%rd46+16], %f145;
	ld.global.f32 	%f146, [%rd46+20];
	div.rn.f32 	%f147, %f146, %f3;
	st.global.f32 	[%rd46+20], %f147;
	ld.global.f32 	%f148, [%rd46+24];
	div.rn.f32 	%f149, %f148, %f3;
	st.global.f32 	[%rd46+24], %f149;
	ld.global.f32 	%f150, [%rd46+28];
	div.rn.f32 	%f151, %f150, %f3;
	st.global.f32 	[%rd46+28], %f151;
	add.s32 	%r104, %r104, 16;
	add.s64 	%rd46, %rd46, 64;
	setp.ne.s32 	%p5, %r104, 1024;
	@%p5 bra 	$L__BB0_6;
$L__BB0_7:
	mul.wide.u32 	%rd12, %r4, 4;
	add.s64 	%rd32, %rd12, %rd4;
	add.s64 	%rd47, %rd32, 64;
	mov.f32 	%f708, 0f00000000;
	mov.b32 	%r105, 0;
$L__BB0_8:
	ld.global.f32 	%f153, [%rd47+-64];
	fma.rn.f32 	%f154, %f153, %f153, %f708;
	ld.global.f32 	%f155, [%rd47+-60];
	fma.rn.f32 	%f156, %f155, %f155, %f154;
	ld.global.f32 	%f157, [%rd47+-56];
	fma.rn.f32 	%f158, %f157, %f157, %f156;
	ld.global.f32 	%f159, [%rd47+-52];
	fma.rn.f32 	%f160, %f159, %f159, %f158;
	ld.global.f32 	%f161, [%rd47+-48];
	fma.rn.f32 	%f162, %f161, %f161, %f160;
	ld.global.f32 	%f163, [%rd47+-44];
	fma.rn.f32 	%f164, %f163, %f163, %f162;
	ld.global.f32 	%f165, [%rd47+-40];
	fma.rn.f32 	%f166, %f165, %f165, %f164;
	ld.global.f32 	%f167, [%rd47+-36];
	fma.rn.f32 	%f168, %f167, %f167, %f166;
	ld.global.f32 	%f169, [%rd47+-32];
	fma.rn.f32 	%f170, %f169, %f169, %f168;
	ld.global.f32 	%f171, [%rd47+-28];
	fma.rn.f32 	%f172, %f171, %f171, %f170;
	ld.global.f32 	%f173, [%rd47+-24];
	fma.rn.f32 	%f174, %f173, %f173, %f172;
	ld.global.f32 	%f175, [%rd47+-20];
	fma.rn.f32 	%f176, %f175, %f175, %f174;
	ld.global.f32 	%f177, [%rd47+-16];
	fma.rn.f32 	%f178, %f177, %f177, %f176;
	ld.global.f32 	%f179, [%rd47+-12];
	fma.rn.f32 	%f180, %f179, %f179, %f178;
	ld.global.f32 	%f181, [%rd47+-8];
	fma.rn.f32 	%f182, %f181, %f181, %f180;
	ld.global.f32 	%f183, [%rd47+-4];
	fma.rn.f32 	%f184, %f183, %f183, %f182;
	ld.global.f32 	%f185, [%rd47];
	fma.rn.f32 	%f186, %f185, %f185, %f184;
	ld.global.f32 	%f187, [%rd47+4];
	fma.rn.f32 	%f188, %f187, %f187, %f186;
	ld.global.f32 	%f189, [%rd47+8];
	fma.rn.f32 	%f190, %f189, %f189, %f188;
	ld.global.f32 	%f191, [%rd47+12];
	fma.rn.f32 	%f192, %f191, %f191, %f190;
	ld.global.f32 	%f193, [%rd47+16];
	fma.rn.f32 	%f194, %f193, %f193, %f192;
	ld.global.f32 	%f195, [%rd47+20];
	fma.rn.f32 	%f196, %f195, %f195, %f194;
	ld.global.f32 	%f197, [%rd47+24];
	fma.rn.f32 	%f198, %f197, %f197, %f196;
	ld.global.f32 	%f199, [%rd47+28];
	fma.rn.f32 	%f200, %f199, %f199, %f198;
	ld.global.f32 	%f201, [%rd47+32];
	fma.rn.f32 	%f202, %f201, %f201, %f200;
	ld.global.f32 	%f203, [%rd47+36];
	fma.rn.f32 	%f204, %f203, %f203, %f202;
	ld.global.f32 	%f205, [%rd47+40];
	fma.rn.f32 	%f206, %f205, %f205, %f204;
	ld.global.f32 	%f207, [%rd47+44];
	fma.rn.f32 	%f208, %f207, %f207, %f206;
	ld.global.f32 	%f209, [%rd47+48];
	fma.rn.f32 	%f210, %f209, %f209, %f208;
	ld.global.f32 	%f211, [%rd47+52];
	fma.rn.f32 	%f212, %f211, %f211, %f210;
	ld.global.f32 	%f213, [%rd47+56];
	fma.rn.f32 	%f214, %f213, %f213, %f212;
	ld.global.f32 	%f215, [%rd47+60];
	fma.rn.f32 	%f708, %f215, %f215, %f214;
	add.s32 	%r105, %r105, 32;
	add.s64 	%rd47, %rd47, 128;
	setp.ne.s32 	%p6, %r105, 1024;
	@%p6 bra 	$L__BB0_8;
	sqrt.rn.f32 	%f6, %f708;
	setp.leu.f32 	%p7, %f6, 0f00000000;
	@%p7 bra 	$L__BB0_12;
	add.s64 	%rd48, %rd32, 32;
	mov.b32 	%r106, 0;
$L__BB0_11:
	ld.global.f32 	%f216, [%rd48+-32];
	div.rn.f32 	%f217, %f216, %f6;
	st.global.f32 	[%rd48+-32], %f217;
	ld.global.f32 	%f218, [%rd48+-28];
	div.rn.f32 	%f219, %f218, %f6;
	st.global.f32 	[%rd48+-28], %f219;
	ld.global.f32 	%f220, [%rd48+-24];
	div.rn.f32 	%f221, %f220, %f6;
	st.global.f32 	[%rd48+-24], %f221;
	ld.global.f32 	%f222, [%rd48+-20];
	div.rn.f32 	%f223, %f222, %f6;
	st.global.f32 	[%rd48+-20], %f223;
	ld.global.f32 	%f224, [%rd48+-16];
	div.rn.f32 	%f225, %f224, %f6;
	st.global.f32 	[%rd48+-16], %f225;
	ld.global.f32 	%f226, [%rd48+-12];
	div.rn.f32 	%f227, %f226, %f6;
	st.global.f32 	[%rd48+-12], %f227;
	ld.global.f32 	%f228, [%rd48+-8];
	div.rn.f32 	%f229, %f228, %f6;
	st.global.f32 	[%rd48+-8], %f229;
	ld.global.f32 	%f230, [%rd48+-4];
	div.rn.f32 	%f231, %f230, %f6;
	st.global.f32 	[%rd48+-4], %f231;
	ld.global.f32 	%f232, [%rd48];
	div.rn.f32 	%f233, %f232, %f6;
	st.global.f32 	[%rd48], %f233;
	ld.global.f32 	%f234, [%rd48+4];
	div.rn.f32 	%f235, %f234, %f6;
	st.global.f32 	[%rd48+4], %f235;
	ld.global.f32 	%f236, [%rd48+8];
	div.rn.f32 	%f237, %f236, %f6;
	st.global.f32 	[%rd48+8], %f237;
	ld.global.f32 	%f238, [%rd48+12];
	div.rn.f32 	%f239, %f238, %f6;
	st.global.f32 	[%rd48+12], %f239;
	ld.global.f32 	%f240, [%rd48+16];
	div.rn.f32 	%f241, %f240, %f6;
	st.global.f32 	[%rd48+16], %f241;
	ld.global.f32 	%f242, [%rd48+20];
	div.rn.f32 	%f243, %f242, %f6;
	st.global.f32 	[%rd48+20], %f243;
	ld.global.f32 	%f244, [%rd48+24];
	div.rn.f32 	%f245, %f244, %f6;
	st.global.f32 	[%rd48+24], %f245;
	ld.global.f32 	%f246, [%rd48+28];
	div.rn.f32 	%f247, %f246, %f6;
	st.global.f32 	[%rd48+28], %f247;
	add.s32 	%r106, %r106, 16;
	add.s64 	%rd48, %rd48, 64;
	setp.ne.s32 	%p8, %r106, 1024;
	@%p8 bra 	$L__BB0_11;
$L__BB0_12:
	shl.b32 	%r29, %r1, 2;
	mul.wide.s32 	%rd34, %r29, 4;
	add.s64 	%rd35, %rd1, %rd34;
	shl.b32 	%r30, %r23, 2;
	mul.wide.u32 	%rd36, %r30, 4;
	add.s64 	%rd37, %rd2, %rd36;
	ld.global.f32 	%f249, [%rd35];
	ld.global.f32 	%f250, [%rd37];
	max.f32 	%f251, %f249, %f250;
	ld.global.f32 	%f7, [%rd35+4];
	ld.global.f32 	%f8, [%rd37+4];
	max.f32 	%f252, %f7, %f8;
	ld.global.f32 	%f9, [%rd35+8];
	ld.global.f32 	%f10, [%rd37+8];
	min.f32 	%f253, %f9, %f10;
	ld.global.f32 	%f11, [%rd35+12];
	ld.global.f32 	%f12, [%rd37+12];
	min.f32 	%f254, %f11, %f12;
	sub.f32 	%f255, %f253, %f251;
	add.f32 	%f256, %f255, 0f3F800000;
	max.f32 	%f257, %f256, 0f00000000;
	sub.f32 	%f258, %f254, %f252;
	add.f32 	%f259, %f258, 0f3F800000;
	max.f32 	%f260, %f259, 0f00000000;
	mul.f32 	%f261, %f257, %f260;
	sub.f32 	%f262, %f9, %f249;
	add.f32 	%f263, %f262, 0f3F800000;
	sub.f32 	%f264, %f11, %f7;
	add.f32 	%f265, %f264, 0f3F800000;
	sub.f32 	%f266, %f10, %f250;
	add.f32 	%f267, %f266, 0f3F800000;
	sub.f32 	%f268, %f12, %f8;
	add.f32 	%f269, %f268, 0f3F800000;
	mul.f32 	%f270, %f267, %f269;
	fma.rn.f32 	%f271, %f263, %f265, %f270;
	sub.f32 	%f272, %f271, %f261;
	div.rn.f32 	%f13, %f261, %f272;
	sub.f32 	%f14, %f249, %f250;
	abs.f32 	%f15, %f14;
	setp.eq.f32 	%p9, %f14, 0f3F800000;
	mov.f32 	%f709, 0f3F800000;
	@%p9 bra 	$L__BB0_17;
	setp.num.f32 	%p10, %f15, %f15;
	@%p10 bra 	$L__BB0_15;
	mov.f32 	%f328, 0f40000000;
	add.rn.f32 	%f709, %f14, %f328;
	bra.uni 	$L__BB0_17;
$L__BB0_15:
	setp.lt.f32 	%p11, %f15, 0f00800000;
	mul.f32 	%f273, %f15, 0f4B800000;
	selp.f32 	%f274, %f273, %f15, %p11;
	mov.b32 	%r31, %f274;
	add.s32 	%r32, %r31, -1060439283;
	and.b32  	%r33, %r32, -8388608;
	sub.s32 	%r34, %r31, %r33;
	mov.b32 	%f275, %r34;
	cvt.rn.f32.s32 	%f276, %r33;
	selp.f32 	%f277, 0fC1C00000, 0f00000000, %p11;
	fma.rn.f32 	%f278, %f276, 0f34000000, %f277;
	add.f32 	%f279, %f275, 0fBF800000;
	add.f32 	%f280, %f275, 0f3F800000;
	rcp.approx.ftz.f32 	%f281, %f280;
	add.f32 	%f282, %f279, %f279;
	mul.f32 	%f283, %f282, %f281;
	mul.f32 	%f284, %f283, %f283;
	neg.f32 	%f285, %f283;
	sub.f32 	%f286, %f279, %f283;
	add.f32 	%f287, %f286, %f286;
	fma.rn.f32 	%f288, %f285, %f279, %f287;
	mul.rn.f32 	%f289, %f281, %f288;
	fma.rn.f32 	%f290, %f284, 0f3A2C32E4, 0f3B52E7DB;
	fma.rn.f32 	%f291, %f290, %f284, 0f3C93BB73;
	fma.rn.f32 	%f292, %f291, %f284, 0f3DF6384F;
	mul.rn.f32 	%f293, %f292, %f284;
	fma.rn.f32 	%f294, %f283, 0f3FB8AA3B, %f278;
	mul.f32 	%f295, %f293, 0f40400000;
	sub.f32 	%f296, %f278, %f294;
	fma.rn.f32 	%f297, %f283, 0f3FB8AA3B, %f296;
	fma.rn.f32 	%f298, %f289, 0f3FB8AA3B, %f297;
	fma.rn.f32 	%f299, %f283, 0f32A55E34, %f298;
	fma.rn.f32 	%f300, %f295, %f289, %f299;
	fma.rn.f32 	%f301, %f293, %f283, %f300;
	add.rn.f32 	%f302, %f294, %f301;
	mov.f32 	%f303, 0f40000000;
	mul.rn.f32 	%f304, %f302, %f303;
	cvt.rni.f32.f32 	%f305, %f304;
	sub.f32 	%f306, %f304, %f305;
	neg.f32 	%f307, %f304;
	fma.rn.f32 	%f308, %f302, 0f40000000, %f307;
	neg.f32 	%f309, %f294;
	add.rn.f32 	%f310, %f302, %f309;
	neg.f32 	%f311, %f310;
	add.rn.f32 	%f312, %f301, %f311;
	fma.rn.f32 	%f313, %f312, 0f40000000, %f308;
	add.f32 	%f314, %f306, %f313;
	setp.gt.f32 	%p12, %f305, 0f00000000;
	selp.b32 	%r35, 0, -2097152000, %p12;
	setp.neu.f32 	%p13, %f14, 0f00000000;
	setp.neu.f32 	%p14, %f15, 0f7F800000;
	setp.lt.f32 	%p15, %f304, 0f00000000;
	selp.f32 	%f315, 0f00000000, 0f7F800000, %p15;
	abs.f32 	%f316, %f304;
	setp.gt.f32 	%p16, %f316, 0f43180000;
	cvt.rzi.s32.f32 	%r36, %f305;
	shl.b32 	%r37, %r36, 23;
	sub.s32 	%r38, %r37, %r35;
	mov.b32 	%f317, %r38;
	add.s32 	%r39, %r35, 2130706432;
	mov.b32 	%f318, %r39;
	fma.rn.f32 	%f319, %f314, 0f391FCB8E, 0f3AAF85ED;
	fma.rn.f32 	%f320, %f319, %f314, 0f3C1D9856;
	fma.rn.f32 	%f321, %f320, %f314, 0f3D6357BB;
	fma.rn.f32 	%f322, %f321, %f314, 0f3E75FDEC;
	fma.rn.f32 	%f323, %f322, %f314, 0f3F317218;
	fma.rn.f32 	%f324, %f323, %f314, 0f3F800000;
	mul.f32 	%f325, %f324, %f318;
	mul.f32 	%f326, %f325, %f317;
	selp.f32 	%f709, %f315, %f326, %p16;
	and.pred  	%p17, %p13, %p14;
	@%p17 bra 	$L__BB0_17;
	add.f32 	%f327, %f14, %f14;
	mov.b32 	%r40, %f327;
	and.b32  	%r41, %r40, 2147483647;
	mov.b32 	%f709, %r41;
$L__BB0_17:
	sub.f32 	%f20, %f7, %f8;
	abs.f32 	%f21, %f20;
	setp.eq.f32 	%p18, %f20, 0f3F800000;
	mov.f32 	%f710, 0f3F800000;
	@%p18 bra 	$L__BB0_22;
	setp.num.f32 	%p19, %f21, %f21;
	@%p19 bra 	$L__BB0_20;
	mov.f32 	%f385, 0f40000000;
	add.rn.f32 	%f710, %f20, %f385;
	bra.uni 	$L__BB0_22;
$L__BB0_20:
	setp.lt.f32 	%p20, %f21, 0f00800000;
	mul.f32 	%f330, %f21, 0f4B800000;
	selp.f32 	%f331, %f330, %f21, %p20;
	mov.b32 	%r42, %f331;
	add.s32 	%r43, %r42, -1060439283;
	and.b32  	%r44, %r43, -8388608;
	sub.s32 	%r45, %r42, %r44;
	mov.b32 	%f332, %r45;
	cvt.rn.f32.s32 	%f333, %r44;
	selp.f32 	%f334, 0fC1C00000, 0f00000000, %p20;
	fma.rn.f32 	%f335, %f333, 0f34000000, %f334;
	add.f32 	%f336, %f332, 0fBF800000;
	add.f32 	%f337, %f332, 0f3F800000;
	rcp.approx.ftz.f32 	%f338, %f337;
	add.f32 	%f339, %f336, %f336;
	mul.f32 	%f340, %f339, %f338;
	mul.f32 	%f341, %f340, %f340;
	neg.f32 	%f342, %f340;
	sub.f32 	%f343, %f336, %f340;
	add.f32 	%f344, %f343, %f343;
	fma.rn.f32 	%f345, %f342, %f336, %f344;
	mul.rn.f32 	%f346, %f338, %f345;
	fma.rn.f32 	%f347, %f341, 0f3A2C32E4, 0f3B52E7DB;
	fma.rn.f32 	%f348, %f347, %f341, 0f3C93BB73;
	fma.rn.f32 	%f349, %f348, %f341, 0f3DF6384F;
	mul.rn.f32 	%f350, %f349, %f341;
	fma.rn.f32 	%f351, %f340, 0f3FB8AA3B, %f335;
	mul.f32 	%f352, %f350, 0f40400000;
	sub.f32 	%f353, %f335, %f351;
	fma.rn.f32 	%f354, %f340, 0f3FB8AA3B, %f353;
	fma.rn.f32 	%f355, %f346, 0f3FB8AA3B, %f354;
	fma.rn.f32 	%f356, %f340, 0f32A55E34, %f355;
	fma.rn.f32 	%f357, %f352, %f346, %f356;
	fma.rn.f32 	%f358, %f350, %f340, %f357;
	add.rn.f32 	%f359, %f351, %f358;
	mov.f32 	%f360, 0f40000000;
	mul.rn.f32 	%f361, %f359, %f360;
	cvt.rni.f32.f32 	%f362, %f361;
	sub.f32 	%f363, %f361, %f362;
	neg.f32 	%f364, %f361;
	fma.rn.f32 	%f365, %f359, 0f40000000, %f364;
	neg.f32 	%f366, %f351;
	add.rn.f32 	%f367, %f359, %f366;
	neg.f32 	%f368, %f367;
	add.rn.f32 	%f369, %f358, %f368;
	fma.rn.f32 	%f370, %f369, 0f40000000, %f365;
	add.f32 	%f371, %f363, %f370;
	setp.gt.f32 	%p21, %f362, 0f00000000;
	selp.b32 	%r46, 0, -2097152000, %p21;
	setp.neu.f32 	%p22, %f20, 0f00000000;
	setp.neu.f32 	%p23, %f21, 0f7F800000;
	setp.lt.f32 	%p24, %f361, 0f00000000;
	selp.f32 	%f372, 0f00000000, 0f7F800000, %p24;
	abs.f32 	%f373, %f361;
	setp.gt.f32 	%p25, %f373, 0f43180000;
	cvt.rzi.s32.f32 	%r47, %f362;
	shl.b32 	%r48, %r47, 23;
	sub.s32 	%r49, %r48, %r46;
	mov.b32 	%f374, %r49;
	add.s32 	%r50, %r46, 2130706432;
	mov.b32 	%f375, %r50;
	fma.rn.f32 	%f376, %f371, 0f391FCB8E, 0f3AAF85ED;
	fma.rn.f32 	%f377, %f376, %f371, 0f3C1D9856;
	fma.rn.f32 	%f378, %f377, %f371, 0f3D6357BB;
	fma.rn.f32 	%f379, %f378, %f371, 0f3E75FDEC;
	fma.rn.f32 	%f380, %f379, %f371, 0f3F317218;
	fma.rn.f32 	%f381, %f380, %f371, 0f3F800000;
	mul.f32 	%f382, %f381, %f375;
	mul.f32 	%f383, %f382, %f374;
	selp.f32 	%f710, %f372, %f383, %p25;
	and.pred  	%p26, %p22, %p23;
	@%p26 bra 	$L__BB0_22;
	add.f32 	%f384, %f20, %f20;
	mov.b32 	%r51, %f384;
	and.b32  	%r52, %r51, 2147483647;
	mov.b32 	%f710, %r52;
$L__BB0_22:
	add.f32 	%f387, %f709, %f710;
	sqrt.rn.f32 	%f388, %f387;
	setp.lt.f32 	%p27, %f388, 0f3C23D70A;
	selp.f32 	%f26, 0f3C23D70A, %f388, %p27;
	sub.f32 	%f27, %f9, %f10;
	abs.f32 	%f28, %f27;
	setp.eq.f32 	%p28, %f27, 0f3F800000;
	mov.f32 	%f711, 0f3F800000;
	@%p28 bra 	$L__BB0_27;
	setp.num.f32 	%p29, %f28, %f28;
	@%p29 bra 	$L__BB0_25;
	mov.f32 	%f444, 0f40000000;
	add.rn.f32 	%f711, %f27, %f444;
	bra.uni 	$L__BB0_27;
$L__BB0_25:
	setp.lt.f32 	%p30, %f28, 0f00800000;
	mul.f32 	%f389, %f28, 0f4B800000;
	selp.f32 	%f390, %f389, %f28, %p30;
	mov.b32 	%r53, %f390;
	add.s32 	%r54, %r53, -1060439283;
	and.b32  	%r55, %r54, -8388608;
	sub.s32 	%r56, %r53, %r55;
	mov.b32 	%f391, %r56;
	cvt.rn.f32.s32 	%f392, %r55;
	selp.f32 	%f393, 0fC1C00000, 0f00000000, %p30;
	fma.rn.f32 	%f394, %f392, 0f34000000, %f393;
	add.f32 	%f395, %f391, 0fBF800000;
	add.f32 	%f396, %f391, 0f3F800000;
	rcp.approx.ftz.f32 	%f397, %f396;
	add.f32 	%f398, %f395, %f395;
	mul.f32 	%f399, %f398, %f397;
	mul.f32 	%f400, %f399, %f399;
	neg.f32 	%f401, %f399;
	sub.f32 	%f402, %f395, %f399;
	add.f32 	%f403, %f402, %f402;
	fma.rn.f32 	%f404, %f401, %f395, %f403;
	mul.rn.f32 	%f405, %f397, %f404;
	fma.rn.f32 	%f406, %f400, 0f3A2C32E4, 0f3B52E7DB;
	fma.rn.f32 	%f407, %f406, %f400, 0f3C93BB73;
	fma.rn.f32 	%f408, %f407, %f400, 0f3DF6384F;
	mul.rn.f32 	%f409, %f408, %f400;
	fma.rn.f32 	%f410, %f399, 0f3FB8AA3B, %f394;
	mul.f32 	%f411, %f409, 0f40400000;
	sub.f32 	%f412, %f394, %f410;
	fma.rn.f32 	%f413, %f399, 0f3FB8AA3B, %f412;
	fma.rn.f32 	%f414, %f405, 0f3FB8AA3B, %f413;
	fma.rn.f32 	%f415, %f399, 0f32A55E34, %f414;
	fma.rn.f32 	%f416, %f411, %f405, %f415;
	fma.rn.f32 	%f417, %f409, %f399, %f416;
	add.rn.f32 	%f418, %f410, %f417;
	mov.f32 	%f419, 0f40000000;
	mul.rn.f32 	%f420, %f418, %f419;
	cvt.rni.f32.f32 	%f421, %f420;
	sub.f32 	%f422, %f420, %f421;
	neg.f32 	%f423, %f420;
	fma.rn.f32 	%f424, %f418, 0f40000000, %f423;
	neg.f32 	%f425, %f410;
	add.rn.f32 	%f426, %f418, %f425;
	neg.f32 	%f427, %f426;
	add.rn.f32 	%f428, %f417, %f427;
	fma.rn.f32 	%f429, %f428, 0f40000000, %f424;
	add.f32 	%f430, %f422, %f429;
	setp.gt.f32 	%p31, %f421, 0f00000000;
	selp.b32 	%r57, 0, -2097152000, %p31;
	setp.neu.f32 	%p32, %f27, 0f00000000;
	setp.neu.f32 	%p33, %f28, 0f7F800000;
	setp.lt.f32 	%p34, %f420, 0f00000000;
	selp.f32 	%f431, 0f00000000, 0f7F800000, %p34;
	abs.f32 	%f432, %f420;
	setp.gt.f32 	%p35, %f432, 0f43180000;
	cvt.rzi.s32.f32 	%r58, %f421;
	shl.b32 	%r59, %r58, 23;
	sub.s32 	%r60, %r59, %r57;
	mov.b32 	%f433, %r60;
	add.s32 	%r61, %r57, 2130706432;
	mov.b32 	%f434, %r61;
	fma.rn.f32 	%f435, %f430, 0f391FCB8E, 0f3AAF85ED;
	fma.rn.f32 	%f436, %f435, %f430, 0f3C1D9856;
	fma.rn.f32 	%f437, %f436, %f430, 0f3D6357BB;
	fma.rn.f32 	%f438, %f437, %f430, 0f3E75FDEC;
	fma.rn.f32 	%f439, %f438, %f430, 0f3F317218;
	fma.rn.f32 	%f440, %f439, %f430, 0f3F800000;
	mul.f32 	%f441, %f440, %f434;
	mul.f32 	%f442, %f441, %f433;
	selp.f32 	%f711, %f431, %f442, %p35;
	and.pred  	%p36, %p32, %p33;
	@%p36 bra 	$L__BB0_27;
	add.f32 	%f443, %f27, %f27;
	mov.b32 	%r62, %f443;
	and.b32  	%r63, %r62, 2147483647;
	mov.b32 	%f711, %r63;
$L__BB0_27:
	sub.f32 	%f33, %f11, %f12;
	abs.f32 	%f34, %f33;
	setp.eq.f32 	%p37, %f33, 0f3F800000;
	mov.f32 	%f712, 0f3F800000;
	@%p37 bra 	$L__BB0_32;
	setp.num.f32 	%p38, %f34, %f34;
	@%p38 bra 	$L__BB0_30;
	mov.f32 	%f501, 0f40000000;
	add.rn.f32 	%f712, %f33, %f501;
	bra.uni 	$L__BB0_32;
$L__BB0_30:
	setp.lt.f32 	%p39, %f34, 0f00800000;
	mul.f32 	%f446, %f34, 0f4B800000;
	selp.f32 	%f447, %f446, %f34, %p39;
	mov.b32 	%r64, %f447;
	add.s32 	%r65, %r64, -1060439283;
	and.b32  	%r66, %r65, -8388608;
	sub.s32 	%r67, %r64, %r66;
	mov.b32 	%f448, %r67;
	cvt.rn.f32.s32 	%f449, %r66;
	selp.f32 	%f450, 0fC1C00000, 0f00000000, %p39;
	fma.rn.f32 	%f451, %f449, 0f34000000, %f450;
	add.f32 	%f452, %f448, 0fBF800000;
	add.f32 	%f453, %f448, 0f3F800000;
	rcp.approx.ftz.f32 	%f454, %f453;
	add.f32 	%f455, %f452, %f452;
	mul.f32 	%f456, %f455, %f454;
	mul.f32 	%f457, %f456, %f456;
	neg.f32 	%f458, %f456;
	sub.f32 	%f459, %f452, %f456;
	add.f32 	%f460, %f459, %f459;
	fma.rn.f32 	%f461, %f458, %f452, %f460;
	mul.rn.f32 	%f462, %f454, %f461;
	fma.rn.f32 	%f463, %f457, 0f3A2C32E4, 0f3B52E7DB;
	fma.rn.f32 	%f464, %f463, %f457, 0f3C93BB73;
	fma.rn.f32 	%f465, %f464, %f457, 0f3DF6384F;
	mul.rn.f32 	%f466, %f465, %f457;
	fma.rn.f32 	%f467, %f456, 0f3FB8AA3B, %f451;
	mul.f32 	%f468, %f466, 0f40400000;
	sub.f32 	%f469, %f451, %f467;
	fma.rn.f32 	%f470, %f456, 0f3FB8AA3B, %f469;
	fma.rn.f32 	%f471, %f462, 0f3FB8AA3B, %f470;
	fma.rn.f32 	%f472, %f456, 0f32A55E34, %f471;
	fma.rn.f32 	%f473, %f468, %f462, %f472;
	fma.rn.f32 	%f474, %f466, %f456, %f473;
	add.rn.f32 	%f475, %f467, %f474;
	mov.f32 	%f476, 0f40000000;
	mul.rn.f32 	%f477, %f475, %f476;
	cvt.rni.f32.f32 	%f478, %f477;
	sub.f32 	%f479, %f477, %f478;
	neg.f32 	%f480, %f477;
	fma.rn.f32 	%f481, %f475, 0f40000000, %f480;
	neg.f32 	%f482, %f467;
	add.rn.f32 	%f483, %f475, %f482;
	neg.f32 	%f484, %f483;
	add.rn.f32 	%f485, %f474, %f484;
	fma.rn.f32 	%f486, %f485, 0f40000000, %f481;
	add.f32 	%f487, %f479, %f486;
	setp.gt.f32 	%p40, %f478, 0f00000000;
	selp.b32 	%r68, 0, -2097152000, %p40;
	setp.neu.f32 	%p41, %f33, 0f00000000;
	setp.neu.f32 	%p42, %f34, 0f7F800000;
	setp.lt.f32 	%p43, %f477, 0f00000000;
	selp.f32 	%f488, 0f00000000, 0f7F800000, %p43;
	abs.f32 	%f489, %f477;
	setp.gt.f32 	%p44, %f489, 0f43180000;
	cvt.rzi.s32.f32 	%r69, %f478;
	shl.b32 	%r70, %r69, 23;
	sub.s32 	%r71, %r70, %r68;
	mov.b32 	%f490, %r71;
	add.s32 	%r72, %r68, 2130706432;
	mov.b32 	%f491, %r72;
	fma.rn.f32 	%f492, %f487, 0f391FCB8E, 0f3AAF85ED;
	fma.rn.f32 	%f493, %f492, %f487, 0f3C1D9856;
	fma.rn.f32 	%f494, %f493, %f487, 0f3D6357BB;
	fma.rn.f32 	%f495, %f494, %f487, 0f3E75FDEC;
	fma.rn.f32 	%f496, %f495, %f487, 0f3F317218;
	fma.rn.f32 	%f497, %f496, %f487, 0f3F800000;
	mul.f32 	%f498, %f497, %f491;
	mul.f32 	%f499, %f498, %f490;
	selp.f32 	%f712, %f488, %f499, %p44;
	and.pred  	%p45, %p41, %p42;
	@%p45 bra 	$L__BB0_32;
	add.f32 	%f500, %f33, %f33;
	mov.b32 	%r73, %f500;
	and.b32  	%r74, %r73, 2147483647;
	mov.b32 	%f712, %r74;
$L__BB0_32:
	add.f32 	%f503, %f711, %f712;
	sqrt.rn.f32 	%f504, %f503;
	setp.lt.f32 	%p46, %f504, 0f3C23D70A;
	selp.f32 	%f505, 0f3C23D70A, %f504, %p46;
	mov.f32 	%f506, 0f49FD2000;
	div.rn.f32 	%f507, %f506, %f505;
	mov.f32 	%f508, 0f4509AE84;
	div.rn.f32 	%f509, %f508, %f26;
	mul.f32 	%f39, %f509, %f507;
	setp.lt.f32 	%p47, %f9, 0f3C23D70A;
	selp.f32 	%f510, 0f3C23D70A, %f9, %p47;
	div.rn.f32 	%f40, %f14, %f510;
	abs.f32 	%f41, %f40;
	setp.eq.f32 	%p48, %f40, 0f3F800000;
	mov.f32 	%f713, 0f3F800000;
	@%p48 bra 	$L__BB0_37;
	setp.num.f32 	%p49, %f41, %f41;
	@%p49 bra 	$L__BB0_35;
	mov.f32 	%f566, 0f40000000;
	add.rn.f32 	%f713, %f40, %f566;
	bra.uni 	$L__BB0_37;
$L__BB0_35:
	setp.lt.f32 	%p50, %f41, 0f00800000;
	mul.f32 	%f511, %f41, 0f4B800000;
	selp.f32 	%f512, %f511, %f41, %p50;
	mov.b32 	%r75, %f512;
	add.s32 	%r76, %r75, -1060439283;
	and.b32  	%r77, %r76, -8388608;
	sub.s32 	%r78, %r75, %r77;
	mov.b32 	%f513, %r78;
	cvt.rn.f32.s32 	%f514, %r77;
	selp.f32 	%f515, 0fC1C00000, 0f00000000, %p50;
	fma.rn.f32 	%f516, %f514, 0f34000000, %f515;
	add.f32 	%f517, %f513, 0fBF800000;
	add.f32 	%f518, %f513, 0f3F800000;
	rcp.approx.ftz.f32 	%f519, %f518;
	add.f32 	%f520, %f517, %f517;
	mul.f32 	%f521, %f520, %f519;
	mul.f32 	%f522, %f521, %f521;
	neg.f32 	%f523, %f521;
	sub.f32 	%f524, %f517, %f521;
	add.f32 	%f525, %f524, %f524;
	fma.rn.f32 	%f526, %f523, %f517, %f525;
	mul.rn.f32 	%f527, %f519, %f526;
	fma.rn.f32 	%f528, %f522, 0f3A2C32E4, 0f3B52E7DB;
	fma.rn.f32 	%f529, %f528, %f522, 0f3C93BB73;
	fma.rn.f32 	%f530, %f529, %f522, 0f3DF6384F;
	mul.rn.f32 	%f531, %f530, %f522;
	fma.rn.f32 	%f532, %f521, 0f3FB8AA3B, %f516;
	mul.f32 	%f533, %f531, 0f40400000;
	sub.f32 	%f534, %f516, %f532;
	fma.rn.f32 	%f535, %f521, 0f3FB8AA3B, %f534;
	fma.rn.f32 	%f536, %f527, 0f3FB8AA3B, %f535;
	fma.rn.f32 	%f537, %f521, 0f32A55E34, %f536;
	fma.rn.f32 	%f538, %f533, %f527, %f537;
	fma.rn.f32 	%f539, %f531, %f521, %f538;
	add.rn.f32 	%f540, %f532, %f539;
	mov.f32 	%f541, 0f40000000;
	mul.rn.f32 	%f542, %f540, %f541;
	cvt.rni.f32.f32 	%f543, %f542;
	sub.f32 	%f544, %f542, %f543;
	neg.f32 	%f545, %f542;
	fma.rn.f32 	%f546, %f540, 0f40000000, %f545;
	neg.f32 	%f547, %f532;
	add.rn.f32 	%f548, %f540, %f547;
	neg.f32 	%f549, %f548;
	add.rn.f32 	%f550, %f539, %f549;
	fma.rn.f32 	%f551, %f550, 0f40000000, %f546;
	add.f32 	%f552, %f544, %f551;
	setp.gt.f32 	%p51, %f543, 0f00000000;
	selp.b32 	%r79, 0, -2097152000, %p51;
	setp.neu.f32 	%p52, %f40, 0f00000000;
	setp.neu.f32 	%p53, %f41, 0f7F800000;
	setp.lt.f32 	%p54, %f542, 0f00000000;
	selp.f32 	%f553, 0f00000000, 0f7F800000, %p54;
	abs.f32 	%f554, %f542;
	setp.gt.f32 	%p55, %f554, 0f43180000;
	cvt.rzi.s32.f32 	%r80, %f543;
	shl.b32 	%r81, %r80, 23;
	sub.s32 	%r82, %r81, %r79;
	mov.b32 	%f555, %r82;
	add.s32 	%r83, %r79, 2130706432;
	mov.b32 	%f556, %r83;
	fma.rn.f32 	%f557, %f552, 0f391FCB8E, 0f3AAF85ED;
	fma.rn.f32 	%f558, %f557, %f552, 0f3C1D9856;
	fma.rn.f32 	%f559, %f558, %f552, 0f3D6357BB;
	fma.rn.f32 	%f560, %f559, %f552, 0f3E75FDEC;
	fma.rn.f32 	%f561, %f560, %f552, 0f3F317218;
	fma.rn.f32 	%f562, %f561, %f552, 0f3F800000;
	mul.f32 	%f563, %f562, %f556;
	mul.f32 	%f564, %f563, %f555;
	selp.f32 	%f713, %f553, %f564, %p55;
	and.pred  	%p56, %p52, %p53;
	@%p56 bra 	$L__BB0_37;
	add.f32 	%f565, %f40, %f40;
	mov.b32 	%r84, %f565;
	and.b32  	%r85, %r84, 2147483647;
	mov.b32 	%f713, %r85;
$L__BB0_37:
	setp.lt.f32 	%p57, %f11, 0f3C23D70A;
	selp.f32 	%f568, 0f3C23D70A, %f11, %p57;
	div.rn.f32 	%f46, %f20, %f568;
	abs.f32 	%f47, %f46;
	setp.eq.f32 	%p58, %f46, 0f3F800000;
	mov.f32 	%f714, 0f3F800000;
	@%p58 bra 	$L__BB0_42;
	setp.num.f32 	%p59, %f47, %f47;
	@%p59 bra 	$L__BB0_40;
	mov.f32 	%f624, 0f40000000;
	add.rn.f32 	%f714, %f46, %f624;
	bra.uni 	$L__BB0_42;
$L__BB0_40:
	setp.lt.f32 	%p60, %f47, 0f00800000;
	mul.f32 	%f569, %f47, 0f4B800000;
	selp.f32 	%f570, %f569, %f47, %p60;
	mov.b32 	%r86, %f570;
	add.s32 	%r87, %r86, -1060439283;
	and.b32  	%r88, %r87, -8388608;
	sub.s32 	%r89, %r86, %r88;
	mov.b32 	%f571, %r89;
	cvt.rn.f32.s32 	%f572, %r88;
	selp.f32 	%f573, 0fC1C00000, 0f00000000, %p60;
	fma.rn.f32 	%f574, %f572, 0f34000000, %f573;
	add.f32 	%f575, %f571, 0fBF800000;
	add.f32 	%f576, %f571, 0f3F800000;
	rcp.approx.ftz.f32 	%f577, %f576;
	add.f32 	%f578, %f575, %f575;
	mul.f32 	%f579, %f578, %f577;
	mul.f32 	%f580, %f579, %f579;
	neg.f32 	%f581, %f579;
	sub.f32 	%f582, %f575, %f579;
	add.f32 	%f583, %f582, %f582;
	fma.rn.f32 	%f584, %f581, %f575, %f583;
	mul.rn.f32 	%f585, %f577, %f584;
	fma.rn.f32 	%f586, %f580, 0f3A2C32E4, 0f3B52E7DB;
	fma.rn.f32 	%f587, %f586, %f580, 0f3C93BB73;
	fma.rn.f32 	%f588, %f587, %f580, 0f3DF6384F;
	mul.rn.f32 	%f589, %f588, %f580;
	fma.rn.f32 	%f590, %f579, 0f3FB8AA3B, %f574;
	mul.f32 	%f591, %f589, 0f40400000;
	sub.f32 	%f592, %f574, %f590;
	fma.rn.f32 	%f593, %f579, 0f3FB8AA3B, %f592;
	fma.rn.f32 	%f594, %f585, 0f3FB8AA3B, %f593;
	fma.rn.f32 	%f595, %f579, 0f32A55E34, %f594;
	fma.rn.f32 	%f596, %f591, %f585, %f595;
	fma.rn.f32 	%f597, %f589, %f579, %f596;
	add.rn.f32 	%f598, %f590, %f597;
	mov.f32 	%f599, 0f40000000;
	mul.rn.f32 	%f600, %f598, %f599;
	cvt.rni.f32.f32 	%f601, %f600;
	sub.f32 	%f602, %f600, %f601;
	neg.f32 	%f603, %f600;
	fma.rn.f32 	%f604, %f598, 0f40000000, %f603;
	neg.f32 	%f605, %f590;
	add.rn.f32 	%f606, %f598, %f605;
	neg.f32 	%f607, %f606;
	add.rn.f32 	%f608, %f597, %f607;
	fma.rn.f32 	%f609, %f608, 0f40000000, %f604;
	add.f32 	%f610, %f602, %f609;
	setp.gt.f32 	%p61, %f601, 0f00000000;
	selp.b32 	%r90, 0, -2097152000, %p61;
	setp.neu.f32 	%p62, %f46, 0f00000000;
	setp.neu.f32 	%p63, %f47, 0f7F800000;
	setp.lt.f32 	%p64, %f600, 0f00000000;
	selp.f32 	%f611, 0f00000000, 0f7F800000, %p64;
	abs.f32 	%f612, %f600;
	setp.gt.f32 	%p65, %f612, 0f43180000;
	cvt.rzi.s32.f32 	%r91, %f601;
	shl.b32 	%r92, %r91, 23;
	sub.s32 	%r93, %r92, %r90;
	mov.b32 	%f613, %r93;
	add.s32 	%r94, %r90, 2130706432;
	mov.b32 	%f614, %r94;
	fma.rn.f32 	%f615, %f610, 0f391FCB8E, 0f3AAF85ED;
	fma.rn.f32 	%f616, %f615, %f610, 0f3C1D9856;
	fma.rn.f32 	%f617, %f616, %f610, 0f3D6357BB;
	fma.rn.f32 	%f618, %f617, %f610, 0f3E75FDEC;
	fma.rn.f32 	%f619, %f618, %f610, 0f3F317218;
	fma.rn.f32 	%f620, %f619, %f610, 0f3F800000;
	mul.f32 	%f621, %f620, %f614;
	mul.f32 	%f622, %f621, %f613;
	selp.f32 	%f714, %f611, %f622, %p65;
	and.pred  	%p66, %p62, %p63;
	@%p66 bra 	$L__BB0_42;
	add.f32 	%f623, %f46, %f46;
	mov.b32 	%r95, %f623;
	and.b32  	%r96, %r95, 2147483647;
	mov.b32 	%f714, %r96;
$L__BB0_42:
	setp.gt.s32 	%p67, %r1, 1023;
	add.f32 	%f626, %f713, %f714;
	mul.f32 	%f627, %f626, 0fBF000000;
	add.f32 	%f628, %f11, %f12;
	div.rn.f32 	%f629, %f34, %f628;
	add.f32 	%f630, %f9, %f10;
	div.rn.f32 	%f631, %f28, %f630;
	add.f32 	%f632, %f629, %f631;
	mul.f32 	%f633, %f632, 0fBFC00000;
	fma.rn.f32 	%f634, %f627, 0f3BBB989D, 0f3F000000;
	cvt.sat.f32.f32 	%f635, %f634;
	mov.f32 	%f636, 0f4B400001;
	mov.f32 	%f637, 0f437C0000;
	fma.rm.f32 	%f638, %f635, %f637, %f636;
	add.f32 	%f639, %f638, 0fCB40007F;
	neg.f32 	%f640, %f639;
	fma.rn.f32 	%f641, %f627, 0f3FB8AA3B, %f640;
	fma.rn.f32 	%f642, %f627, 0f32A57060, %f641;
	mov.b32 	%r97, %f638;
	shl.b32 	%r98, %r97, 23;
	mov.b32 	%f643, %r98;
	ex2.approx.ftz.f32 	%f644, %f642;
	mul.f32 	%f645, %f644, %f643;
	fma.rn.f32 	%f646, %f633, 0f3BBB989D, 0f3F000000;
	cvt.sat.f32.f32 	%f647, %f646;
	fma.rm.f32 	%f648, %f647, %f637, %f636;
	add.f32 	%f649, %f648, 0fCB40007F;
	neg.f32 	%f650, %f649;
	fma.rn.f32 	%f651, %f633, 0f3FB8AA3B, %f650;
	fma.rn.f32 	%f652, %f633, 0f32A57060, %f651;
	mov.b32 	%r99, %f648;
	shl.b32 	%r100, %r99, 23;
	mov.b32 	%f653, %r100;
	ex2.approx.ftz.f32 	%f654, %f652;
	mul.f32 	%f655, %f654, %f653;
	mul.f32 	%f52, %f645, %f655;
	mov.f32 	%f716, 0f00000000;
	@%p67 bra 	$L__BB0_45;
	mul.wide.s32 	%rd38, %r3, 4;
	add.s64 	%rd39, %rd38, %rd3;
	add.s64 	%rd50, %rd39, 32;
	mul.wide.u32 	%rd40, %r4, 4;
	add.s64 	%rd41, %rd40, %rd4;
	add.s64 	%rd49, %rd41, 32;
	mov.f32 	%f716, 0f00000000;
	mov.b32 	%r107, 0;
$L__BB0_44:
	ld.global.f32 	%f657, [%rd50+-32];
	ld.global.f32 	%f658, [%rd49+-32];
	fma.rn.f32 	%f659, %f657, %f658, %f716;
	ld.global.f32 	%f660, [%rd50+-28];
	ld.global.f32 	%f661, [%rd49+-28];
	fma.rn.f32 	%f662, %f660, %f661, %f659;
	ld.global.f32 	%f663, [%rd50+-24];
	ld.global.f32 	%f664, [%rd49+-24];
	fma.rn.f32 	%f665, %f663, %f664, %f662;
	ld.global.f32 	%f666, [%rd50+-20];
	ld.global.f32 	%f667, [%rd49+-20];
	fma.rn.f32 	%f668, %f666, %f667, %f665;
	ld.global.f32 	%f669, [%rd50+-16];
	ld.global.f32 	%f670, [%rd49+-16];
	fma.rn.f32 	%f671, %f669, %f670, %f668;
	ld.global.f32 	%f672, [%rd50+-12];
	ld.global.f32 	%f673, [%rd49+-12];
	fma.rn.f32 	%f674, %f672, %f673, %f671;
	ld.global.f32 	%f675, [%rd50+-8];
	ld.global.f32 	%f676, [%rd49+-8];
	fma.rn.f32 	%f677, %f675, %f676, %f674;
	ld.global.f32 	%f678, [%rd50+-4];
	ld.global.f32 	%f679, [%rd49+-4];
	fma.rn.f32 	%f680, %f678, %f679, %f677;
	ld.global.f32 	%f681, [%rd50];
	ld.global.f32 	%f682, [%rd49];
	fma.rn.f32 	%f683, %f681, %f682, %f680;
	ld.global.f32 	%f684, [%rd50+4];
	ld.global.f32 	%f685, [%rd49+4];
	fma.rn.f32 	%f686, %f684, %f685, %f683;
	ld.global.f32 	%f687, [%rd50+8];
	ld.global.f32 	%f688, [%rd49+8];
	fma.rn.f32 	%f689, %f687, %f688, %f686;
	ld.global.f32 	%f690, [%rd50+12];
	ld.global.f32 	%f691, [%rd49+12];
	fma.rn.f32 	%f692, %f690, %f691, %f689;
	ld.global.f32 	%f693, [%rd50+16];
	ld.global.f32 	%f694, [%rd49+16];
	fma.rn.f32 	%f695, %f693, %f694, %f692;
	ld.global.f32 	%f696, [%rd50+20];
	ld.global.f32 	%f697, [%rd49+20];
	fma.rn.f32 	%f698, %f696, %f697, %f695;
	ld.global.f32 	%f699, [%rd50+24];
	ld.global.f32 	%f700, [%rd49+24];
	fma.rn.f32 	%f701, %f699, %f700, %f698;
	ld.global.f32 	%f702, [%rd50+28];
	ld.global.f32 	%f703, [%rd49+28];
	fma.rn.f32 	%f716, %f702, %f703, %f701;
	add.s32 	%r107, %r107, 16;
	add.s64 	%rd50, %rd50, 64;
	add.s64 	%rd49, %rd49, 64;
	setp.ne.s32 	%p68, %r107, 1024;
	@%p68 bra 	$L__BB0_44;
$L__BB0_45:
	add.f32 	%f704, %f13, %f39;
	add.f32 	%f705, %f704, %f52;
	add.f32 	%f706, %f705, %f716;
	mad.lo.s32 	%r102, %r16, %r1, %r23;
	cvta.to.global.u64 	%rd42, %rd29;
	mul.wide.s32 	%rd43, %r102, 4;
	add.s64 	%rd44, %rd42, %rd43;
	st.global.f32 	[%rd44], %f706;
$L__BB0_46:
	ret;

}


// ===== COMPILED SASS (sm_100) =====

	.target	sm_100

	.elftype	@"ET_EXEC"


//--------------------- .note.nv.tkinfo           --------------------------
	.section	.note.nv.tkinfo,"",@"SHT_NOTE"
	.sectionflags	@"SHF_NOTE_NV_TKINFO"
	.tkinfo
        /*0018*/ 	.word	0x00000002
        /*0030*/ 	.string	""
        /*0030*/ 	.string	"ptxas"
        /*0030*/ 	.string	"Cuda compilation tools, release 13.0, V13.0.88"
        /*0030*/ 	.string	"Build cuda_13.0.r13.0/compiler.36424714_0"
        /*0030*/ 	.string	"-arch sm_100 -m 64 "



//--------------------- .note.nv.cuinfo           --------------------------
	.section	.note.nv.cuinfo,"",@"SHT_NOTE"
	.sectionflags	@"SHF_NOTE_NV_CUINFO"
        /*0018*/ 	.short	0x0002
        /*001a*/ 	.short	0x0064
        /*001c*/ 	.short	0x0082
	.zero		2


//--------------------- .nv.info                  --------------------------
	.section	.nv.info,"",@"SHT_CUDA_INFO"
	.align	4


	//----- nvinfo : EIATTR_REGCOUNT
	.align		4
        /*0000*/ 	.byte	0x04, 0x2f
        /*0002*/ 	.short	(.L_1 - .L_0)
	.align		4
.L_0:
        /*0004*/ 	.word	index@(_Z19compute_cost_kernelPfS_S_S_S_i)
        /*0008*/ 	.word	0x0000001e


	//----- nvinfo : EIATTR_FRAME_SIZE
	.align		4
.L_1:
        /*000c*/ 	.byte	0x04, 0x11
        /*000e*/ 	.short	(.L_3 - .L_2)
	.align		4
.L_2:
        /*0010*/ 	.word	index@($__internal_1_$__cuda_sm3x_div_rn_noftz_f32_slowpath)
        /*0014*/ 	.word	0x00000000


	//----- nvinfo : EIATTR_FRAME_SIZE
	.align		4
.L_3:
        /*0018*/ 	.byte	0x04, 0x11
        /*001a*/ 	.short	(.L_5 - .L_4)
	.align		4
.L_4:
        /*001c*/ 	.word	index@($__internal_0_$__cuda_sm20_sqrt_rn_f32_slowpath)
        /*0020*/ 	.word	0x00000000


	//----- nvinfo : EIATTR_FRAME_SIZE
	.align		4
.L_5:
        /*0024*/ 	.byte	0x04, 0x11
        /*0026*/ 	.short	(.L_7 - .L_6)
	.align		4
.L_6:
        /*0028*/ 	.word	index@(_Z19compute_cost_kernelPfS_S_S_S_i)
        /*002c*/ 	.word	0x00000000


	//----- nvinfo : EIATTR_MIN_STACK_SIZE
	.align		4
.L_7:
        /*0030*/ 	.byte	0x04, 0x12
        /*0032*/ 	.short	(.L_9 - .L_8)
	.align		4
.L_8:
        /*0034*/ 	.word	index@(_Z19compute_cost_kernelPfS_S_S_S_i)
        /*0038*/ 	.word	0x00000000
.L_9:


//--------------------- .nv.compat                --------------------------
	.section	.nv.compat,"",@"SHT_CUDA_COMPAT_INFO"
	.align	4
        /*0000*/ 	.byte	0x02, 0x09, 0x00, 0x00, 0x02, 0x02, 0x01, 0x00, 0x02, 0x05, 0x05, 0x00, 0x03, 0x07, 0x01, 0x01
        /*0010*/ 	.byte	0x02, 0x03, 0x00, 0x00, 0x02, 0x06, 0x01, 0x00, 0x04, 0x0b, 0x08, 0x00, 0x01, 0x00, 0x00, 0x00
        /*0020*/ 	.byte	0x00, 0x00, 0x00, 0x00


//--------------------- .nv.info._Z19compute_cost_kernelPfS_S_S_S_i --------------------------
	.section	.nv.info._Z19compute_cost_kernelPfS_S_S_S_i,"",@"SHT_CUDA_INFO"
	.sectionflags	@""
	.align	4


	//----- nvinfo : EIATTR_CUDA_API_VERSION
	.align		4
        /*0000*/ 	.byte	0x04, 0x37
        /*0002*/ 	.short	(.L_11 - .L_10)
.L_10:
        /*0004*/ 	.word	0x00000082


	//----- nvinfo : EIATTR_KPARAM_INFO
	.align		4
.L_11:
        /*0008*/ 	.byte	0x04, 0x17
        /*000a*/ 	.short	(.L_13 - .L_12)
.L_12:
        /*000c*/ 	.word	0x00000000
        /*0010*/ 	.short	0x0005
        /*0012*/ 	.short	0x0028
        /*0014*/ 	.byte	0x00, 0xf0, 0x11, 0x00


	//----- nvinfo : EIATTR_KPARAM_INFO
	.align		4
.L_13:
        /*0018*/ 	.byte	0x04, 0x17
        /*001a*/ 	.short	(.L_15 - .L_14)
.L_14:
        /*001c*/ 	.word	0x00000000
        /*0020*/ 	.short	0x0004
        /*0022*/ 	.short	0x0020
        /*0024*/ 	.byte	0x00, 0xf5, 0x21, 0x00


	//----- nvinfo : EIATTR_KPARAM_INFO
	.align		4
.L_15:
        /*0028*/ 	.byte	0x04, 0x17
        /*002a*/ 	.short	(.L_17 - .L_16)
.L_16:
        /*002c*/ 	.word	0x00000000
        /*0030*/ 	.short	0x0003
        /*0032*/ 	.short	0x0018
        /*0034*/ 	.byte	0x00, 0xf5, 0x21, 0x00


	//----- nvinfo : EIATTR_KPARAM_INFO
	.align		4
.L_17:
        /*0038*/ 	.byte	0x04, 0x17
        /*003a*/ 	.short	(.L_19 - .L_18)
.L_18:
        /*003c*/ 	.word	0x00000000
        /*0040*/ 	.short	0x0002
        /*0042*/ 	.short	0x0010
        /*0044*/ 	.byte	0x00, 0xf5, 0x21, 0x00


	//----- nvinfo : EIATTR_KPARAM_INFO
	.align		4
.L_19:
        /*0048*/ 	.byte	0x04, 0x17
        /*004a*/ 	.short	(.L_21 - .L_20)
.L_20:
        /*004c*/ 	.word	0x00000000
        /*0050*/ 	.short	0x0001
        /*0052*/ 	.short	0x0008
        /*0054*/ 	.byte	0x00, 0xf5, 0x21, 0x00


	//----- nvinfo : EIATTR_KPARAM_INFO
	.align		4
.L_21:
        /*0058*/ 	.byte	0x04, 0x17
        /*005a*/ 	.short	(.L_23 - .L_22)
.L_22:
        /*005c*/ 	.word	0x00000000
        /*0060*/ 	.short	0x0000
        /*0062*/ 	.short	0x0000
        /*0064*/ 	.byte	0x00, 0xf5, 0x21, 0x00


	//----- nvinfo : EIATTR_SPARSE_MMA_MASK
	.align		4
.L_23:
        /*0068*/ 	.byte	0x03, 0x50
        /*006a*/ 	.short	0x0000


	//----- nvinfo : EIATTR_MAXREG_COUNT
	.align		4
        /*006c*/ 	.byte	0x03, 0x1b
        /*006e*/ 	.short	0x00ff


	//----- nvinfo : EIATTR_MERCURY_ISA_VERSION
	.align		4
        /*0070*/ 	.byte	0x03, 0x5f
        /*0072*/ 	.short	0x0101


	//----- nvinfo : EIATTR_VRC_CTA_INIT_COUNT
	.align		4
        /*0074*/ 	.byte	0x02, 0x4a
	.zero		1
	.zero		1


	//----- nvinfo : EIATTR_EXIT_INSTR_OFFSETS
	.align		4
        /*0078*/ 	.byte	0x04, 0x1c
        /*007a*/ 	.short	(.L_25 - .L_24)


	//   ....[0]....
.L_24:
        /*007c*/ 	.word	0x000000c0


	//   ....[1]....
        /*0080*/ 	.word	0x00005ad0


	//----- nvinfo : EIATTR_CRS_STACK_SIZE
	.align		4
.L_25:
        /*0084*/ 	.byte	0x04, 0x1e
        /*0086*/ 	.short	(.L_27 - .L_26)
.L_26:
        /*0088*/ 	.word	0x00000000


	//----- nvinfo : EIATTR_CBANK_PARAM_SIZE
	.align		4
.L_27:
        /*008c*/ 	.byte	0x03, 0x19
        /*008e*/ 	.short	0x002c


	//----- nvinfo : EIATTR_PARAM_CBANK
	.align		4
        /*0090*/ 	.byte	0x04, 0x0a
        /*0092*/ 	.short	(.L_29 - .L_28)
	.align		4
.L_28:
        /*0094*/ 	.word	index@(.nv.constant0._Z19compute_cost_kernelPfS_S_S_S_i)
        /*0098*/ 	.short	0x0380
        /*009a*/ 	.short	0x002c


	//----- nvinfo : EIATTR_SW_WAR
	.align		4
.L_29:
        /*009c*/ 	.byte	0x04, 0x36
        /*009e*/ 	.short	(.L_31 - .L_30)
.L_30:
        /*00a0*/ 	.word	0x00000008
.L_31:


//--------------------- .nv.callgraph             --------------------------
	.section	.nv.callgraph,"",@"SHT_CUDA_CALLGRAPH"
	.align	4
	.sectionentsize	8
	.align		4
        /*0000*/ 	.word	0x00000000
	.align		4
        /*0004*/ 	.word	0xffffffff
	.align		4
        /*0008*/ 	.word	0x00000000
	.align		4
        /*000c*/ 	.word	0xfffffffe
	.align		4
        /*0010*/ 	.word	0x00000000
	.align		4
        /*0014*/ 	.word	0xfffffffd
	.align		4
        /*0018*/ 	.word	0x00000000
	.align		4
        /*001c*/ 	.word	0xfffffffc


//--------------------- .text._Z19compute_cost_kernelPfS_S_S_S_i --------------------------
	.section	.text._Z19compute_cost_kernelPfS_S_S_S_i,"ax",@progbits
	.align	128
        .global         _Z19compute_cost_kernelPfS_S_S_S_i
        .type           _Z19compute_cost_kernelPfS_S_S_S_i,@function
        .size           _Z19compute_cost_kernelPfS_S_S_S_i,(.L_x_127 - _Z19compute_cost_kernelPfS_S_S_S_i)
        .other          _Z19compute_cost_kernelPfS_S_S_S_i,@"STO_CUDA_ENTRY STV_DEFAULT"
_Z19compute_cost_kernelPfS_S_S_S_i:
.text._Z19compute_cost_kernelPfS_S_S_S_i:
[----:B------:R-:W-:Y:S01]  /*0000*/  LDC R1, c[0x0][0x37c] ;  /* 0x0000df00ff017b82 */ /* 0x000fe20000000800 */
[----:B------:R-:W0:Y:S07]  /*0010*/  S2R R3, SR_TID.X ;  /* 0x0000000000037919 */ /* 0x000e2e0000002100 */
[----:B------:R-:W0:Y:S01]  /*0020*/  LDC R14, c[0x0][0x360] ;  /* 0x0000d800ff0e7b82 */ /* 0x000e220000000800 */
[----:B------:R-:W1:Y:S01]  /*0030*/  LDCU UR6, c[0x0][0x3a8] ;  /* 0x00007500ff0677ac */ /* 0x000e620008000800 */
[----:B------:R-:W2:Y:S06]  /*0040*/  S2R R0, SR_TID.Y ;  /* 0x0000000000007919 */ /* 0x000eac0000002200 */
[----:B------:R-:W0:Y:S08]  /*0050*/  S2UR UR4, SR_CTAID.X ;  /* 0x00000000000479c3 */ /* 0x000e300000002500 */
[----:B------:R-:W2:Y:S08]  /*0060*/  S2UR UR5, SR_CTAID.Y ;  /* 0x00000000000579c3 */ /* 0x000eb00000002600 */
[----:B------:R-:W2:Y:S01]  /*0070*/  LDC R13, c[0x0][0x364] ;  /* 0x0000d900ff0d7b82 */ /* 0x000ea20000000800 */
[----:B0-----:R-:W-:-:S02]  /*0080*/  IMAD R14, R14, UR4, R3 ;  /* 0x000000040e0e7c24 */ /* 0x001fc4000f8e0203 */
[----:B--2---:R-:W-:-:S05]  /*0090*/  IMAD R13, R13, UR5, R0 ;  /* 0x000000050d0d7c24 */ /* 0x004fca000f8e0200 */
[----:B------:R-:W-:-:S04]  /*00a0*/  VIMNMX R0, PT, PT, R14, R13, !PT ;  /* 0x0000000d0e007248 */ /* 0x000fc80007fe0100 */
[----:B-1----:R-:W-:-:S13]  /*00b0*/  ISETP.GE.AND P0, PT, R0, UR6, PT ;  /* 0x0000000600007c0c */ /* 0x002fda000bf06270 */
[----:B------:R-:W-:Y:S05]  /*00c0*/  @P0 EXIT ;  /* 0x000000000000094d */ /* 0x000fea0003800000 */
[C---:B------:R-:W-:Y:S01]  /*00d0*/  ISETP.GT.AND P0, PT, R14.reuse, 0x3ff, PT ;  /* 0x000003ff0e00780c */ /* 0x040fe20003f04270 */
[----:B------:R-:W0:Y:S01]  /*00e0*/  LDCU.64 UR6, c[0x0][0x358] ;  /* 0x00006b00ff0677ac */ /* 0x000e220008000a00 */
[----:B------:R-:W-:Y:S01]  /*00f0*/  BSSY.RECONVERGENT B0, `(.L_x_0) ;  /* 0x00002e0000007945 */ /* 0x000fe20003800200 */
[----:B------:R-:W-:Y:S02]  /*0100*/  SHF.L.U32 R12, R14, 0xa, RZ ;  /* 0x0000000a0e0c7819 */ /* 0x000fe400000006ff */
[----:B------:R-:W-:-:S08]  /*0110*/  SHF.L.U32 R11, R13, 0xa, RZ ;  /* 0x0000000a0d0b7819 */ /* 0x000fd000000006ff */
[----:B------:R-:W-:Y:S05]  /*0120*/  @P0 BRA `(.L_x_1) ;  /* 0x0000002c00700947 */ /* 0x000fea0003800000 */
[----:B------:R-:W1:Y:S01]  /*0130*/  LDC.64 R6, c[0x0][0x390] ;  /* 0x0000e400ff067b82 */ /* 0x000e620000000a00 */
[----:B------:R-:W-:Y:S01]  /*0140*/  HFMA2 R16, -RZ, RZ, 0, 0 ;  /* 0x00000000ff107431 */ /* 0x000fe200000001ff */
[----:B------:R-:W-:Y:S01]  /*0150*/  UMOV UR4, URZ ;  /* 0x000000ff00047c82 */ /* 0x000fe20008000000 */
[----:B-1----:R-:W-:-:S03]  /*0160*/  IMAD.WIDE R6, R12, 0x4, R6 ;  /* 0x000000040c067825 */ /* 0x002fc600078e0206 */
[----:B------:R-:W-:-:S04]  /*0170*/  IADD3 R2, P0, PT, R6, 0x40, RZ ;  /* 0x0000004006027810 */ /* 0x000fc80007f1e0ff */
[----:B------:R-:W-:-:S09]  /*0180*/  IADD3.X R3, PT, PT, RZ, R7, RZ, P0, !PT ;  /* 0x00000007ff037210 */ /* 0x000fd200007fe4ff */
.L_x_2:
[----:B0-----:R-:W2:Y:S04]  /*0190*/  LDG.E R17, desc[UR6][R2.64+-0x40] ;  /* 0xffffc00602117981 */ /* 0x001ea8000c1e1900 */
[----:B------:R-:W3:Y:S04]  /*01a0*/  LDG.E R26, desc[UR6][R2.64+-0x3c] ;  /* 0xffffc406021a7981 */ /* 0x000ee8000c1e1900 */
[----:B------:R-:W4:Y:S04]  /*01b0*/  LDG.E R18, desc[UR6][R2.64+-0x38] ;  /* 0xffffc80602127981 */ /* 0x000f28000c1e1900 */
[----:B------:R-:W5:Y:S04]  /*01c0*/  LDG.E R19, desc[UR6][R2.64+-0x34] ;  /* 0xffffcc0602137981 */ /* 0x000f68000c1e1900 */
        /* <DEDUP_REMOVED lines=12> */
[----:B------:R-:W5:Y:S01]  /*0290*/  LDG.E R15, desc[UR6][R2.64] ;  /* 0x00000006020f7981 */ /* 0x000f62000c1e1900 */
[----:B--2---:R-:W-:-:S03]  /*02a0*/  FFMA R17, R17, R17, R16 ;  /* 0x0000001111117223 */ /* 0x004fc60000000010 */
[----:B------:R-:W2:Y:S01]  /*02b0*/  LDG.E R16, desc[UR6][R2.64+0x4] ;  /* 0x0000040602107981 */ /* 0x000ea2000c1e1900 */
[----:B---3--:R-:W-:-:S03]  /*02c0*/  FFMA R27, R26, R26, R17 ;  /* 0x0000001a1a1b7223 */ /* 0x008fc60000000011 */
[----:B------:R-:W3:Y:S01]  /*02d0*/  LDG.E R17, desc[UR6][R2.64+0x8] ;  /* 0x0000080602117981 */ /* 0x000ee2000c1e1900 */
[----:B----4-:R-:W-:-:S03]  /*02e0*/  FFMA R26, R18, R18, R27 ;  /* 0x00000012121a7223 */ /* 0x010fc6000000001b */
[----:B------:R-:W4:Y:S01]  /*02f0*/  LDG.E R18, desc[UR6][R2.64+0xc] ;  /* 0x00000c0602127981 */ /* 0x000f22000c1e1900 */
[----:B-----5:R-:W-:-:S03]  /*0300*/  FFMA R27, R19, R19, R26 ;  /* 0x00000013131b7223 */ /* 0x020fc6000000001a */
[----:B------:R-:W5:Y:S01]  /*0310*/  LDG.E R19, desc[UR6][R2.64+0x10] ;  /* 0x0000100602137981 */ /* 0x000f62000c1e1900 */
[----:B------:R-:W-:-:S03]  /*0320*/  FFMA R27, R20, R20, R27 ;  /* 0x00000014141b7223 */ /* 0x000fc6000000001b */
        /* <DEDUP_REMOVED lines=20> */
[----:B------:R0:W5:Y:S01]  /*0470*/  LDG.E R9, desc[UR6][R2.64+0x3c] ;  /* 0x00003c0602097981 */ /* 0x000162000c1e1900 */
[----:B------:R-:W-:Y:S01]  /*0480*/  UIADD3 UR4, UPT, UPT, UR4, 0x20, URZ ;  /* 0x0000002004047890 */ /* 0x000fe2000fffe0ff */
[----:B------:R-:W-:-:S03]  /*0490*/  FFMA R10, R10, R10, R27 ;  /* 0x0000000a0a0a7223 */ /* 0x000fc6000000001b */
[----:B------:R-:W-:Y:S01]  /*04a0*/  UISETP.NE.AND UP0, UPT, UR4, 0x400, UPT ;  /* 0x000004000400788c */ /* 0x000fe2000bf05270 */
[----:B------:R-:W-:Y:S01]  /*04b0*/  FFMA R15, R15, R15, R10 ;  /* 0x0000000f0f0f7223 */ /* 0x000fe2000000000a */
[----:B0-----:R-:W-:-:S04]  /*04c0*/  IADD3 R2, P0, PT, R2, 0x80, RZ ;  /* 0x0000008002027810 */ /* 0x001fc80007f1e0ff */
[----:B------:R-:W-:Y:S01]  /*04d0*/  IADD3.X R3, PT, PT, RZ, R3, RZ, P0, !PT ;  /* 0x00000003ff037210 */ /* 0x000fe200007fe4ff */
[----:B--2---:R-:W-:-:S04]  /*04e0*/  FFMA R16, R16, R16, R15 ;  /* 0x0000001010107223 */ /* 0x004fc8000000000f */
[----:B---3--:R-:W-:-:S04]  /*04f0*/  FFMA R17, R17, R17, R16 ;  /* 0x0000001111117223 */ /* 0x008fc80000000010 */
[----:B----4-:R-:W-:-:S04]  /*0500*/  FFMA R18, R18, R18, R17 ;  /* 0x0000001212127223 */ /* 0x010fc80000000011 */
[----:B-----5:R-:W-:-:S04]  /*0510*/  FFMA R19, R19, R19, R18 ;  /* 0x0000001313137223 */ /* 0x020fc80000000012 */
[----:B------:R-:W-:-:S04]  /*0520*/  FFMA R19, R20, R20, R19 ;  /* 0x0000001414137223 */ /* 0x000fc80000000013 */
        /* <DEDUP_REMOVED lines=9> */
[----:B------:R-:W-:Y:S01]  /*05c0*/  FFMA R16, R9, R9, R8 ;  /* 0x0000000909107223 */ /* 0x000fe20000000008 */
[----:B------:R-:W-:Y:S06]  /*05d0*/  BRA.U UP0, `(.L_x_2) ;  /* 0xfffffff900ec7547 */ /* 0x000fec000b83ffff */
[----:B------:R-:W-:Y:S01]  /*05e0*/  IADD3 R0, PT, PT, R16, -0xd000000, RZ ;  /* 0xf300000010007810 */ /* 0x000fe20007ffe0ff */
[----:B------:R0:W1:Y:S01]  /*05f0*/  MUFU.RSQ R5, R16 ;  /* 0x0000001000057308 */ /* 0x0000620000001400 */
[----:B------:R-:W-:Y:S02]  /*0600*/  BSSY.RECONVERGENT B1, `(.L_x_3) ;  /* 0x000000c000017945 */ /* 0x000fe40003800200 */
[----:B------:R-:W-:-:S13]  /*0610*/  ISETP.GT.U32.AND P0, PT, R0, 0x727fffff, PT ;  /* 0x727fffff0000780c */ /* 0x000fda0003f04070 */
[----:B0-----:R-:W-:Y:S05]  /*0620*/  @!P0 BRA `(.L_x_4) ;  /* 0x0000000000148947 */ /* 0x001fea0003800000 */
[----:B-1----:R-:W-:Y:S02]  /*0630*/  MOV R5, R16 ;  /* 0x0000001000057202 */ /* 0x002fe40000000f00 */
[----:B------:R-:W-:-:S07]  /*0640*/  MOV R20, 0x660 ;  /* 0x0000066000147802 */ /* 0x000fce0000000f00 */
[----:B------:R-:W-:Y:S05]  /*0650*/  CALL.REL.NOINC `($__internal_0_$__cuda_sm20_sqrt_rn_f32_slowpath) ;  /* 0x0000005400207944 */ /* 0x000fea0003c00000 */
[----:B------:R-:W-:Y:S01]  /*0660*/  MOV R2, R15 ;  /* 0x0000000f00027202 */ /* 0x000fe20000000f00 */
[----:B------:R-:W-:Y:S06]  /*0670*/  BRA `(.L_x_5) ;  /* 0x0000000000107947 */ /* 0x000fec0003800000 */
.L_x_4:
[----:B-1----:R-:W-:Y:S01]  /*0680*/  FMUL.FTZ R3, R16, R5 ;  /* 0x0000000510037220 */ /* 0x002fe20000410000 */
[----:B------:R-:W-:-:S03]  /*0690*/  FMUL.FTZ R0, R5, 0.5 ;  /* 0x3f00000005007820 */ /* 0x000fc60000410000 */
[----:B------:R-:W-:-:S04]  /*06a0*/  FFMA R2, -R3, R3, R16 ;  /* 0x0000000303027223 */ /* 0x000fc80000000110 */
[----:B------:R-:W-:-:S07]  /*06b0*/  FFMA R2, R2, R0, R3 ;  /* 0x0000000002027223 */ /* 0x000fce0000000003 */
.L_x_5:
[----:B------:R-:W-:Y:S05]  /*06c0*/  BSYNC.RECONVERGENT B1 ;  /* 0x0000000000017941 */ /* 0x000fea0003800200 */
.L_x_3:
[----:B------:R-:W-:Y:S01]  /*06d0*/  FSETP.GT.AND P0, PT, R2, RZ, PT ;  /* 0x000000ff0200720b */ /* 0x000fe20003f04000 */
[----:B------:R-:W-:-:S12]  /*06e0*/  BSSY.RECONVERGENT B1, `(.L_x_6) ;  /* 0x0000113000017945 */ /* 0x000fd80003800200 */
[----:B------:R-:W-:Y:S05]  /*06f0*/  @!P0 BRA `(.L_x_7) ;  /* 0x0000001000448947 */ /* 0x000fea0003800000 */
[----:B------:R-:W-:Y:S01]  /*0700*/  IADD3 R3, P0, PT, R6, 0x20, RZ ;  /* 0x0000002006037810 */ /* 0x000fe20007f1e0ff */
[----:B------:R-:W-:-:S03]  /*0710*/  HFMA2 R0, -RZ, RZ, 0, 0 ;  /* 0x00000000ff007431 */ /* 0x000fc600000001ff */
[----:B------:R-:W-:-:S09]  /*0720*/  IADD3.X R4, PT, PT, RZ, R7, RZ, P0, !PT ;  /* 0x00000007ff047210 */ /* 0x000fd200007fe4ff */
.L_x_40:
[----:B0-----:R-:W-:Y:S02]  /*0730*/  MOV R6, R3 ;  /* 0x0000000300067202 */ /* 0x001fe40000000f00 */
[----:B------:R-:W-:-:S05]  /*0740*/  MOV R7, R4 ;  /* 0x0000000400077202 */ /* 0x000fca0000000f00 */
[----:B------:R-:W2:Y:S01]  /*0750*/  LDG.E R5, desc[UR6][R6.64+-0x20] ;  /* 0xffffe00606057981 */ /* 0x000ea2000c1e1900 */
[----:B------:R-:W0:Y:S01]  /*0760*/  MUFU.RCP R3, R2 ;  /* 0x0000000200037308 */ /* 0x000e220000001000 */
[----:B------:R-:W-:Y:S01]  /*0770*/  IADD3 R0, PT, PT, R0, 0x10, RZ ;  /* 0x0000001000007810 */ /* 0x000fe20007ffe0ff */
[----:B------:R-:W-:Y:S03]  /*0780*/  BSSY.RECONVERGENT B4, `(.L_x_8) ;  /* 0x000000d000047945 */ /* 0x000fe60003800200 */
[----:B------:R-:W-:Y:S01]  /*0790*/  ISETP.NE.AND P2, PT, R0, 0x400, PT ;  /* 0x000004000000780c */ /* 0x000fe20003f45270 */
[----:B0-----:R-:W-:-:S04]  /*07a0*/  FFMA R4, R3, -R2, 1 ;  /* 0x3f80000003047423 */ /* 0x001fc80000000802 */
[----:B------:R-:W-:Y:S01]  /*07b0*/  FFMA R4, R3, R4, R3 ;  /* 0x0000000403047223 */ /* 0x000fe20000000003 */
[----:B--2---:R-:W0:Y:S03]  /*07c0*/  FCHK P0, R5, R2 ;  /* 0x0000000205007302 */ /* 0x004e260000000000 */
[----:B------:R-:W-:-:S04]  /*07d0*/  FFMA R3, R5, R4, RZ ;  /* 0x0000000405037223 */ /* 0x000fc800000000ff */
[----:B------:R-:W-:-:S04]  /*07e0*/  FFMA R8, R3, -R2, R5 ;  /* 0x8000000203087223 */ /* 0x000fc80000000005 */
[----:B------:R-:W-:Y:S01]  /*07f0*/  FFMA R9, R4, R8, R3 ;  /* 0x0000000804097223 */ /* 0x000fe20000000003 */
[----:B0-----:R-:W-:Y:S06]  /*0800*/  @!P0 BRA `(.L_x_9) ;  /* 0x0000000000108947 */ /* 0x001fec0003800000 */
[----:B------:R-:W-:Y:S02]  /*0810*/  MOV R22, R2 ;  /* 0x0000000200167202 */ /* 0x000fe40000000f00 */
[----:B------:R-:W-:-:S07]  /*0820*/  MOV R16, 0x840 ;  /* 0x0000084000107802 */ /* 0x000fce0000000f00 */
[----:B------:R-:W-:Y:S05]  /*0830*/  CALL.REL.NOINC `($__internal_1_$__cuda_sm3x_div_rn_noftz_f32_slowpath) ;  /* 0x0000005400007944 */ /* 0x000fea0003c00000 */
[----:B------:R-:W-:-:S07]  /*0840*/  MOV R9, R5 ;  /* 0x0000000500097202 */ /* 0x000fce0000000f00 */
.L_x_9:
[----:B------:R-:W-:Y:S05]  /*0850*/  BSYNC.RECONVERGENT B4 ;  /* 0x0000000000047941 */ /* 0x000fea0003800200 */
.L_x_8:
[----:B------:R-:W2:Y:S01]  /*0860*/  LDG.E R15, desc[UR6][R6.64+-0x1c] ;  /* 0xffffe406060f7981 */ /* 0x000ea2000c1e1900 */
[----:B------:R-:W0:Y:S01]  /*0870*/  MUFU.RCP R3, R2 ;  /* 0x0000000200037308 */ /* 0x000e220000001000 */
[----:B------:R-:W-:Y:S02]  /*0880*/  BSSY.RECONVERGENT B4, `(.L_x_10) ;  /* 0x000000d000047945 */ /* 0x000fe40003800200 */
[----:B------:R1:W-:Y:S01]  /*0890*/  STG.E desc[UR6][R6.64+-0x20], R9 ;  /* 0xffffe00906007986 */ /* 0x0003e2000c101906 */
[----:B0-----:R-:W-:-:S04]  /*08a0*/  FFMA R4, R3, -R2, 1 ;  /* 0x3f80000003047423 */ /* 0x001fc80000000802 */
[----:B------:R-:W-:Y:S01]  /*08b0*/  FFMA R3, R3, R4, R3 ;  /* 0x0000000403037223 */ /* 0x000fe20000000003 */
[----:B--2---:R-:W0:Y:S03]  /*08c0*/  FCHK P0, R15, R2 ;  /* 0x000000020f007302 */ /* 0x004e260000000000 */
[----:B------:R-:W-:-:S04]  /*08d0*/  FFMA R4, R3, R15, RZ ;  /* 0x0000000f03047223 */ /* 0x000fc800000000ff */
[----:B------:R-:W-:-:S04]  /*08e0*/  FFMA R5, R4, -R2, R15 ;  /* 0x8000000204057223 */ /* 0x000fc8000000000f */
[----:B------:R-:W-:Y:S01]  /*08f0*/  FFMA R5, R3, R5, R4 ;  /* 0x0000000503057223 */ /* 0x000fe20000000004 */
[----:B01----:R-:W-:Y:S06]  /*0900*/  @!P0 BRA `(.L_x_11) ;  /* 0x0000000000108947 */ /* 0x003fec0003800000 */
[----:B------:R-:W-:Y:S02]  /*0910*/  MOV R5, R15 ;  /* 0x0000000f00057202 */ /* 0x000fe40000000f00 */
[----:B------:R-:W-:Y:S02]  /*0920*/  MOV R22, R2 ;  /* 0x0000000200167202 */ /* 0x000fe40000000f00 */
[----:B------:R-:W-:-:S07]  /*0930*/  MOV R16, 0x950 ;  /* 0x0000095000107802 */ /* 0x000fce0000000f00 */
[----:B------:R-:W-:Y:S05]  /*0940*/  CALL.REL.NOINC `($__internal_1_$__cuda_sm3x_div_rn_noftz_f32_slowpath) ;  /* 0x0000005000bc7944 */ /* 0x000fea0003c00000 */
.L_x_11:
[----:B------:R-:W-:Y:S05]  /*0950*/  BSYNC.RECONVERGENT B4 ;  /* 0x0000000000047941 */ /* 0x000fea0003800200 */
.L_x_10:
        /* <DEDUP_REMOVED lines=15> */
[----:B------:R-:W-:-:S07]  /*0a50*/  MOV R9, R5 ;  /* 0x0000000500097202 */ /* 0x000fce0000000f00 */
.L_x_13:
[----:B------:R-:W-:Y:S05]  /*0a60*/  BSYNC.RECONVERGENT B4 ;  /* 0x0000000000047941 */ /* 0x000fea0003800200 */
.L_x_12:
        /* <DEDUP_REMOVED lines=15> */
.L_x_15:
[----:B------:R-:W-:Y:S05]  /*0b60*/  BSYNC.RECONVERGENT B4 ;  /* 0x0000000000047941 */ /* 0x000fea0003800200 */
.L_x_14:
        /* <DEDUP_REMOVED lines=16> */
.L_x_17:
[----:B------:R-:W-:Y:S05]  /*0c70*/  BSYNC.RECONVERGENT B4 ;  /* 0x0000000000047941 */ /* 0x000fea0003800200 */
.L_x_16:
        /* <DEDUP_REMOVED lines=15> */
.L_x_19:
[----:B------:R-:W-:Y:S05]  /*0d70*/  BSYNC.RECONVERGENT B4 ;  /* 0x0000000000047941 */ /* 0x000fea0003800200 */
.L_x_18:
        /* <DEDUP_REMOVED lines=16> */
.L_x_21:
[----:B------:R-:W-:Y:S05]  /*0e80*/  BSYNC.RECONVERGENT B4 ;  /* 0x0000000000047941 */ /* 0x000fea0003800200 */
.L_x_20:
        /* <DEDUP_REMOVED lines=15> */
.L_x_23:
[----:B------:R-:W-:Y:S05]  /*0f80*/  BSYNC.RECONVERGENT B4 ;  /* 0x0000000000047941 */ /* 0x000fea0003800200 */
.L_x_22:
        /* <DEDUP_REMOVED lines=16> */
.L_x_25:
[----:B------:R-:W-:Y:S05]  /*1090*/  BSYNC.RECONVERGENT B4 ;  /* 0x0000000000047941 */ /* 0x000fea0003800200 */
.L_x_24:
        /* <DEDUP_REMOVED lines=15> */
.L_x_27:
[----:B------:R-:W-:Y:S05]  /*1190*/  BSYNC.RECONVERGENT B4 ;  /* 0x0000000000047941 */ /* 0x000fea0003800200 */
.L_x_26:
        /* <DEDUP_REMOVED lines=16> */
.L_x_29:
[----:B------:R-:W-:Y:S05]  /*12a0*/  BSYNC.RECONVERGENT B4 ;  /* 0x0000000000047941 */ /* 0x000fea0003800200 */
.L_x_28:
        /* <DEDUP_REMOVED lines=15> */
.L_x_31:
[----:B------:R-:W-:Y:S05]  /*13a0*/  BSYNC.RECONVERGENT B4 ;  /* 0x0000000000047941 */ /* 0x000fea0003800200 */
.L_x_30:
        /* <DEDUP_REMOVED lines=16> */
.L_x_33:
[----:B------:R-:W-:Y:S05]  /*14b0*/  BSYNC.RECONVERGENT B4 ;  /* 0x0000000000047941 */ /* 0x000fea0003800200 */
.L_x_32:
        /* <DEDUP_REMOVED lines=15> */
.L_x_35:
[----:B------:R-:W-:Y:S05]  /*15b0*/  BSYNC.RECONVERGENT B4 ;  /* 0x0000000000047941 */ /* 0x000fea0003800200 */
.L_x_34:
        /* <DEDUP_REMOVED lines=16> */
.L_x_37:
[----:B------:R-:W-:Y:S05]  /*16c0*/  BSYNC.RECONVERGENT B4 ;  /* 0x0000000000047941 */ /* 0x000fea0003800200 */
.L_x_36:
        /* <DEDUP_REMOVED lines=15> */
.L_x_39:
[----:B------:R-:W-:Y:S05]  /*17c0*/  BSYNC.RECONVERGENT B4 ;  /* 0x0000000000047941 */ /* 0x000fea0003800200 */
.L_x_38:
[----:B------:R0:W-:Y:S01]  /*17d0*/  STG.E desc[UR6][R6.64+0x1c], R5 ;  /* 0x00001c0506007986 */ /* 0x0001e2000c101906 */
[----:B------:R-:W-:-:S04]  /*17e0*/  IADD3 R3, P0, PT, R6, 0x40, RZ ;  /* 0x0000004006037810 */ /* 0x000fc80007f1e0ff */
[----:B------:R-:W-:Y:S01]  /*17f0*/  IADD3.X R4, PT, PT, RZ, R7, RZ, P0, !PT ;  /* 0x00000007ff047210 */ /* 0x000fe200007fe4ff */
[----:B------:R-:W-:Y:S08]  /*1800*/  @P2 BRA `(.L_x_40) ;  /* 0xffffffec00c82947 */ /* 0x000ff0000383ffff */
.L_x_7:
[----:B------:R-:W-:Y:S05]  /*1810*/  BSYNC.RECONVERGENT B1 ;  /* 0x0000000000017941 */ /* 0x000fea0003800200 */
.L_x_6:
[----:B0-----:R-:W0:Y:S01]  /*1820*/  LDC.64 R6, c[0x0][0x398] ;  /* 0x0000e600ff067b82 */ /* 0x001e220000000a00 */
[----:B------:R-:W-:Y:S01]  /*1830*/  HFMA2 R16, -RZ, RZ, 0, 0 ;  /* 0x00000000ff107431 */ /* 0x000fe200000001ff */
[----:B------:R-:W-:Y:S01]  /*1840*/  UMOV UR4, URZ ;  /* 0x000000ff00047c82 */ /* 0x000fe20008000000 */
[----:B0-----:R-:W-:-:S03]  /*1850*/  IMAD.WIDE.U32 R6, R11, 0x4, R6 ;  /* 0x000000040b067825 */ /* 0x001fc600078e0006 */
[----:B------:R-:W-:-:S04]  /*1860*/  IADD3 R2, P0, PT, R6, 0x40, RZ ;  /* 0x0000004006027810 */ /* 0x000fc80007f1e0ff */
[----:B------:R-:W-:-:S09]  /*1870*/  IADD3.X R3, PT, PT, RZ, R7, RZ, P0, !PT ;  /* 0x00000007ff037210 */ /* 0x000fd200007fe4ff */
.L_x_41:
[----:B------:R-:W2:Y:S04]  /*1880*/  LDG.E R17, desc[UR6][R2.64+-0x40] ;  /* 0xffffc00602117981 */ /* 0x000ea8000c1e1900 */
        /* <DEDUP_REMOVED lines=78> */
.L_x_43:
[----:B-1----:R-:W-:Y:S01]  /*1d70*/  FMUL.FTZ R3, R16, R5 ;  /* 0x0000000510037220 */ /* 0x002fe20000410000 */
[----:B------:R-:W-:-:S03]  /*1d80*/  FMUL.FTZ R0, R5, 0.5 ;  /* 0x3f00000005007820 */ /* 0x000fc60000410000 */
[----:B------:R-:W-:-:S04]  /*1d90*/  FFMA R2, -R3, R3, R16 ;  /* 0x0000000303027223 */ /* 0x000fc80000000110 */
[----:B------:R-:W-:-:S07]  /*1da0*/  FFMA R2, R2, R0, R3 ;  /* 0x0000000002027223 */ /* 0x000fce0000000003 */
.L_x_44:
[----:B------:R-:W-:Y:S05]  /*1db0*/  BSYNC.RECONVERGENT B1 ;  /* 0x0000000000017941 */ /* 0x000fea0003800200 */
.L_x_42:
[----:B------:R-:W-:-:S13]  /*1dc0*/  FSETP.GT.AND P0, PT, R2, RZ, PT ;  /* 0x000000ff0200720b */ /* 0x000fda0003f04000 */
[----:B------:R-:W-:Y:S05]  /*1dd0*/  @!P0 BRA `(.L_x_1) ;  /* 0x0000001000448947 */ /* 0x000fea0003800000 */
[----:B------:R-:W-:Y:S01]  /*1de0*/  IADD3 R3, P0, PT, R6, 0x20, RZ ;  /* 0x0000002006037810 */ /* 0x000fe20007f1e0ff */
[----:B------:R-:W-:-:S03]  /*1df0*/  HFMA2 R0, -RZ, RZ, 0, 0 ;  /* 0x00000000ff007431 */ /* 0x000fc600000001ff */
[----:B------:R-:W-:-:S09]  /*1e00*/  IADD3.X R4, PT, PT, RZ, R7, RZ, P0, !PT ;  /* 0x00000007ff047210 */ /* 0x000fd200007fe4ff */
.L_x_77:
[----:B-1----:R-:W-:Y:S02]  /*1e10*/  MOV R6, R3 ;  /* 0x0000000300067202 */ /* 0x002fe40000000f00 */
        /* <DEDUP_REMOVED lines=17> */
.L_x_46:
[----:B------:R-:W-:Y:S05]  /*1f30*/  BSYNC.RECONVERGENT B1 ;  /* 0x0000000000017941 */ /* 0x000fea0003800200 */
.L_x_45:
        /* <DEDUP_REMOVED lines=15> */
.L_x_48:
[----:B------:R-:W-:Y:S05]  /*2030*/  BSYNC.RECONVERGENT B1 ;  /* 0x0000000000017941 */ /* 0x000fea0003800200 */
.L_x_47:
        /* <DEDUP_REMOVED lines=16> */
.L_x_50:
[----:B------:R-:W-:Y:S05]  /*2140*/  BSYNC.RECONVERGENT B1 ;  /* 0x0000000000017941 */ /* 0x000fea0003800200 */
.L_x_49:
        /* <DEDUP_REMOVED lines=15> */
.L_x_52:
[----:B------:R-:W-:Y:S05]  /*2240*/  BSYNC.RECONVERGENT B1 ;  /* 0x0000000000017941 */ /* 0x000fea0003800200 */
.L_x_51:
        /* <DEDUP_REMOVED lines=16> */
.L_x_54:
[----:B------:R-:W-:Y:S05]  /*2350*/  BSYNC.RECONVERGENT B1 ;  /* 0x0000000000017941 */ /* 0x000fea0003800200 */
.L_x_53:
        /* <DEDUP_REMOVED lines=15> */
.L_x_56:
[----:B------:R-:W-:Y:S05]  /*2450*/  BSYNC.RECONVERGENT B1 ;  /* 0x0000000000017941 */ /* 0x000fea0003800200 */
.L_x_55:
        /* <DEDUP_REMOVED lines=16> */
.L_x_58:
[----:B------:R-:W-:Y:S05]  /*2560*/  BSYNC.RECONVERGENT B1 ;  /* 0x0000000000017941 */ /* 0x000fea0003800200 */
.L_x_57:
        /* <DEDUP_REMOVED lines=15> */
.L_x_60:
[----:B------:R-:W-:Y:S05]  /*2660*/  BSYNC.RECONVERGENT B1 ;  /* 0x0000000000017941 */ /* 0x000fea0003800200 */
.L_x_59:
        /* <DEDUP_REMOVED lines=16> */
.L_x_62:
[----:B------:R-:W-:Y:S05]  /*2770*/  BSYNC.RECONVERGENT B1 ;  /* 0x0000000000017941 */ /* 0x000fea0003800200 */
.L_x_61:
        /* <DEDUP_REMOVED lines=15> */
.L_x_64:
[----:B------:R-:W-:Y:S05]  /*2870*/  BSYNC.RECONVERGENT B1 ;  /* 0x0000000000017941 */ /* 0x000fea0003800200 */
.L_x_63:
        /* <DEDUP_REMOVED lines=16> */
.L_x_66:
[----:B------:R-:W-:Y:S05]  /*2980*/  BSYNC.RECONVERGENT B1 ;  /* 0x0000000000017941 */ /* 0x000fea0003800200 */
.L_x_65:
        /* <DEDUP_REMOVED lines=15> */
.L_x_68:
[----:B------:R-:W-:Y:S05]  /*2a80*/  BSYNC.RECONVERGENT B1 ;  /* 0x0000000000017941 */ /* 0x000fea0003800200 */
.L_x_67:
        /* <DEDUP_REMOVED lines=16> */
.L_x_70:
[----:B------:R-:W-:Y:S05]  /*2b90*/  BSYNC.RECONVERGENT B1 ;  /* 0x0000000000017941 */ /* 0x000fea0003800200 */
.L_x_69:
        /* <DEDUP_REMOVED lines=15> */
.L_x_72:
[----:B------:R-:W-:Y:S05]  /*2c90*/  BSYNC.RECONVERGENT B1 ;  /* 0x0000000000017941 */ /* 0x000fea0003800200 */
.L_x_71:
        /* <DEDUP_REMOVED lines=16> */
.L_x_74:
[----:B------:R-:W-:Y:S05]  /*2da0*/  BSYNC.RECONVERGENT B1 ;  /* 0x0000000000017941 */ /* 0x000fea0003800200 */
.L_x_73:
        /* <DEDUP_REMOVED lines=15> */
.L_x_76:
[----:B------:R-:W-:Y:S05]  /*2ea0*/  BSYNC.RECONVERGENT B1 ;  /* 0x0000000000017941 */ /* 0x000fea0003800200 */
.L_x_75:
[----:B------:R1:W-:Y:S01]  /*2eb0*/  STG.E desc[UR6][R6.64+0x1c], R5 ;  /* 0x00001c0506007986 */ /* 0x0003e2000c101906 */
[----:B------:R-:W-:-:S04]  /*2ec0*/  IADD3 R3, P0, PT, R6, 0x40, RZ ;  /* 0x0000004006037810 */ /* 0x000fc80007f1e0ff */
[----:B------:R-:W-:Y:S01]  /*2ed0*/  IADD3.X R4, PT, PT, RZ, R7, RZ, P0, !PT ;  /* 0x00000007ff047210 */ /* 0x000fe200007fe4ff */
[----:B------:R-:W-:Y:S08]  /*2ee0*/  @P2 BRA `(.L_x_77) ;  /* 0xffffffec00c82947 */ /* 0x000ff0000383ffff */
.L_x_1:
[----:B0-----:R-:W-:Y:S05]  /*2ef0*/  BSYNC.RECONVERGENT B0 ;  /* 0x0000000000007941 */ /* 0x001fea0003800200 */
.L_x_0:
[----:B------:R-:W0:Y:S01]  /*2f00*/  LDC.64 R16, c[0x0][0x380] ;  /* 0x0000e000ff107b82 */ /* 0x000e220000000a00 */
[----:B------:R-:W-:Y:S02]  /*2f10*/  SHF.L.U32 R3, R14, 0x2, RZ ;  /* 0x000000020e037819 */ /* 0x000fe400000006ff */
[----:B-1----:R-:W-:-:S05]  /*2f20*/  SHF.L.U32 R5, R13, 0x2, RZ ;  /* 0x000000020d057819 */ /* 0x002fca00000006ff */
[----:B------:R-:W1:Y:S01]  /*2f30*/  LDC.64 R18, c[0x0][0x388] ;  /* 0x0000e200ff127b82 */ /* 0x000e620000000a00 */
[----:B0-----:R-:W-:-:S05]  /*2f40*/  IMAD.WIDE R16, R3, 0x4, R16 ;  /* 0x0000000403107825 */ /* 0x001fca00078e0210 */
[----:B------:R-:W2:Y:S01]  /*2f50*/  LDG.E R23, desc[UR6][R16.64] ;  /* 0x0000000610177981 */ /* 0x000ea2000c1e1900 */
[----:B-1----:R-:W-:-:S03]  /*2f60*/  IMAD.WIDE.U32 R18, R5, 0x4, R18 ;  /* 0x0000000405127825 */ /* 0x002fc600078e0012 */
[----:B------:R-:W3:Y:S04]  /*2f70*/  LDG.E R3, desc[UR6][R16.64+0x4] ;  /* 0x0000040610037981 */ /* 0x000ee8000c1e1900 */
[----:B------:R-:W4:Y:S04]  /*2f80*/  LDG.E R10, desc[UR6][R16.64+0x8] ;  /* 0x00000806100a7981 */ /* 0x000f28000c1e1900 */
[----:B------:R-:W2:Y:S04]  /*2f90*/  LDG.E R4, desc[UR6][R18.64] ;  /* 0x0000000612047981 */ /* 0x000ea8000c1e1900 */
[----:B------:R-:W4:Y:S04]  /*2fa0*/  LDG.E R9, desc[UR6][R18.64+0x8] ;  /* 0x0000080612097981 */ /* 0x000f28000c1e1900 */
[----:B------:R-:W5:Y:S04]  /*2fb0*/  LDG.E R8, desc[UR6][R16.64+0xc] ;  /* 0x00000c0610087981 */ /* 0x000f68000c1e1900 */
[----:B------:R-:W3:Y:S04]  /*2fc0*/  LDG.E R0, desc[UR6][R18.64+0x4] ;  /* 0x0000040612007981 */ /* 0x000ee8000c1e1900 */
[----:B------:R-:W5:Y:S01]  /*2fd0*/  LDG.E R7, desc[UR6][R18.64+0xc] ;  /* 0x00000c0612077981 */ /* 0x000f62000c1e1900 */
[----:B------:R-:W-:Y:S01]  /*2fe0*/  BSSY.RECONVERGENT B0, `(.L_x_78) ;  /* 0x0000022000007945 */ /* 0x000fe20003800200 */
[----:B--2---:R-:W-:-:S02]  /*2ff0*/  FMNMX R2, R23, R4, !PT ;  /* 0x0000000417027209 */ /* 0x004fc40007800000 */
[----:B----4-:R-:W-:Y:S02]  /*3000*/  FMNMX R15, R10, R9, PT ;  /* 0x000000090a0f7209 */ /* 0x010fe40003800000 */
[----:B---3--:R-:W-:Y:S02]  /*3010*/  FMNMX R5, R3, R0, !PT ;  /* 0x0000000003057209 */ /* 0x008fe40007800000 */
[----:B-----5:R-:W-:Y:S01]  /*3020*/  FMNMX R6, R8, R7, PT ;  /* 0x0000000708067209 */ /* 0x020fe20003800000 */
[----:B------:R-:W-:Y:S01]  /*3030*/  FADD R2, -R2, R15 ;  /* 0x0000000f02027221 */ /* 0x000fe20000000100 */
[----:B------:R-:W-:Y:S01]  /*3040*/  FADD R15, -R4, R9 ;  /* 0x00000009040f7221 */ /* 0x000fe20000000100 */
[----:B------:R-:W-:Y:S02]  /*3050*/  FADD R20, -R0, R7 ;  /* 0x0000000700147221 */ /* 0x000fe40000000100 */
[----:B------:R-:W-:Y:S01]  /*3060*/  FADD R5, -R5, R6 ;  /* 0x0000000605057221 */ /* 0x000fe20000000100 */
[----:B------:R-:W-:Y:S01]  /*3070*/  FADD R2, R2, 1 ;  /* 0x3f80000002027421 */ /* 0x000fe20000000000 */
[----:B------:R-:W-:-:S02]  /*3080*/  FADD R16, R15, 1 ;  /* 0x3f8000000f107421 */ /* 0x000fc40000000000 */
[----:B------:R-:W-:Y:S01]  /*3090*/  FADD R5, R5, 1 ;  /* 0x3f80000005057421 */ /* 0x000fe20000000000 */
[----:B------:R-:W-:Y:S01]  /*30a0*/  FADD R6, -R23, R10 ;  /* 0x0000000a17067221 */ /* 0x000fe20000000100 */
[----:B------:R-:W-:Y:S01]  /*30b0*/  FADD R17, R20, 1 ;  /* 0x3f80000014117421 */ /* 0x000fe20000000000 */
[----:B------:R-:W-:Y:S01]  /*30c0*/  FADD R15, -R3, R8 ;  /* 0x00000008030f7221 */ /* 0x000fe20000000100 */
[----:B------:R-:W-:Y:S01]  /*30d0*/  FMNMX R2, RZ, R2, !PT ;  /* 0x00000002ff027209 */ /* 0x000fe20007800000 */
[----:B------:R-:W-:Y:S01]  /*30e0*/  FADD R6, R6, 1 ;  /* 0x3f80000006067421 */ /* 0x000fe20000000000 */
[----:B------:R-:W-:Y:S01]  /*30f0*/  FMNMX R5, RZ, R5, !PT ;  /* 0x00000005ff057209 */ /* 0x000fe20007800000 */
[----:B------:R-:W-:Y:S01]  /*3100*/  FMUL R17, R16, R17 ;  /* 0x0000001110117220 */ /* 0x000fe20000400000 */
[----:B------:R-:W-:-:S03]  /*3110*/  FADD R15, R15, 1 ;  /* 0x3f8000000f0f7421 */ /* 0x000fc60000000000 */
[----:B------:R-:W-:Y:S01]  /*3120*/  FMUL R5, R2, R5 ;  /* 0x0000000502057220 */ /* 0x000fe20000400000 */
[----:B------:R-:W-:-:S04]  /*3130*/  FFMA R6, R6, R15, R17 ;  /* 0x0000000f06067223 */ /* 0x000fc80000000011 */
[----:B------:R-:W-:-:S04]  /*3140*/  FADD R22, -R5, R6 ;  /* 0x0000000605167221 */ /* 0x000fc80000000100 */
[----:B------:R-:W0:Y:S08]  /*3150*/  MUFU.RCP R15, R22 ;  /* 0x00000016000f7308 */ /* 0x000e300000001000 */
[----:B------:R-:W1:Y:S01]  /*3160*/  FCHK P0, R5, R22 ;  /* 0x0000001605007302 */ /* 0x000e620000000000 */
[----:B0-----:R-:W-:-:S04]  /*3170*/  FFMA R2, -R22, R15, 1 ;  /* 0x3f80000016027423 */ /* 0x001fc8000000010f */
[----:B------:R-:W-:-:S04]  /*3180*/  FFMA R2, R15, R2, R15 ;  /* 0x000000020f027223 */ /* 0x000fc8000000000f */
[----:B------:R-:W-:-:S04]  /*3190*/  FFMA R15, R5, R2, RZ ;  /* 0x00000002050f7223 */ /* 0x000fc800000000ff */
[----:B------:R-:W-:-:S04]  /*31a0*/  FFMA R6, -R22, R15, R5 ;  /* 0x0000000f16067223 */ /* 0x000fc80000000105 */
[----:B------:R-:W-:Y:S01]  /*31b0*/  FFMA R6, R2, R6, R15 ;  /* 0x0000000602067223 */ /* 0x000fe2000000000f */
[----:B-1----:R-:W-:Y:S06]  /*31c0*/  @!P0 BRA `(.L_x_79) ;  /* 0x00000000000c8947 */ /* 0x002fec0003800000 */
[----:B------:R-:W-:-:S07]  /*31d0*/  MOV R16, 0x31f0 ;  /* 0x000031f000107802 */ /* 0x000fce0000000f00 */
[----:B------:R-:W-:Y:S05]  /*31e0*/  CALL.REL.NOINC `($__internal_1_$__cuda_sm3x_div_rn_noftz_f32_slowpath) ;  /* 0x0000002800947944 */ /* 0x000fea0003c00000 */
[----:B------:R-:W-:-:S07]  /*31f0*/  MOV R6, R5 ;  /* 0x0000000500067202 */ /* 0x000fce0000000f00 */
.L_x_79:
[----:B------:R-:W-:Y:S05]  /*3200*/  BSYNC.RECONVERGENT B0 ;  /* 0x0000000000007941 */ /* 0x000fea0003800200 */
.L_x_78:
[----:B------:R-:W-:Y:S01]  /*3210*/  FADD R4, R23, -R4 ;  /* 0x8000000417047221 */ /* 0x000fe20000000000 */
[----:B------:R-:W-:Y:S01]  /*3220*/  FADD R3, R3, -R0 ;  /* 0x8000000003037221 */ /* 0x000fe20000000000 */
[----:B------:R-:W-:Y:S01]  /*3230*/  BSSY.RECONVERGENT B0, `(.L_x_80) ;  /* 0x0000047000007945 */ /* 0x000fe20003800200 */
[----:B------:R-:W-:Y:S01]  /*3240*/  HFMA2 R0, -RZ, RZ, 1.875, 0 ;  /* 0x3f800000ff007431 */ /* 0x000fe200000001ff */
[----:B------:R-:W-:Y:S02]  /*3250*/  MOV R5, 0x3f800000 ;  /* 0x3f80000000057802 */ /* 0x000fe40000000f00 */
[----:B------:R-:W-:Y:S02]  /*3260*/  FSETP.NEU.AND P0, PT, R4, 1, PT ;  /* 0x3f8000000400780b */ /* 0x000fe40003f0d000 */
[----:B------:R-:W-:-:S11]  /*3270*/  FSETP.NEU.AND P1, PT, R3, 1, PT ;  /* 0x3f8000000300780b */ /* 0x000fd60003f2d000 */
[----:B------:R-:W-:Y:S05]  /*3280*/  @!P0 BRA `(.L_x_81) ;  /* 0x0000000400048947 */ /* 0x000fea0003800000 */
[----:B------:R-:W-:-:S13]  /*3290*/  FSETP.NAN.AND P0, PT, |R4|, |R4|, PT ;  /* 0x400000040400720b */ /* 0x000fda0003f08200 */
[----:B------:R-:W-:Y:S01]  /*32a0*/  @P0 FADD R5, R4, 2 ;  /* 0x4000000004050421 */ /* 0x000fe20000000000 */
[----:B------:R-:W-:Y:S06]  /*32b0*/  @P0 BRA `(.L_x_81) ;  /* 0x0000000000f80947 */ /* 0x000fec0003800000 */
[C---:B------:R-:W-:Y:S01]  /*32c0*/  FMUL R5, |R4|.reuse, 16777216 ;  /* 0x4b80000004057820 */ /* 0x040fe20000400200 */
[----:B------:R-:W-:Y:S01]  /*32d0*/  FSETP.GEU.AND P0, PT, |R4|, 1.175494350822287508e-38, PT ;  /* 0x008000000400780b */ /* 0x000fe20003f0e200 */
[----:B------:R-:W-:-:S03]  /*32e0*/  HFMA2 R21, -RZ, RZ, 0.771484375, 0.21533203125 ;  /* 0x3a2c32e4ff157431 */ /* 0x000fc600000001ff */
[----:B------:R-:W-:Y:S02]  /*32f0*/  FSEL R5, R5, |R4|, !P0 ;  /* 0x4000000405057208 */ /* 0x000fe40004000000 */
[----:B------:R-:W-:Y:S02]  /*3300*/  FSEL R16, RZ, -24, P0 ;  /* 0xc1c00000ff107808 */ /* 0x000fe40000000000 */
[----:B------:R-:W-:Y:S02]  /*3310*/  IADD3 R2, PT, PT, R5, -0x3f3504f3, RZ ;  /* 0xc0cafb0d05027810 */ /* 0x000fe40007ffe0ff */
[----:B------:R-:W-:Y:S02]  /*3320*/  FSETP.NEU.AND P0, PT, |R4|, +INF , PT ;  /* 0x7f8000000400780b */ /* 0x000fe40003f0d200 */
[----:B------:R-:W-:Y:S02]  /*3330*/  LOP3.LUT R2, R2, 0xff800000, RZ, 0xc0, !PT ;  /* 0xff80000002027812 */ /* 0x000fe400078ec0ff */
[----:B------:R-:W-:-:S02]  /*3340*/  FSETP.NEU.AND P0, PT, R4, RZ, P0 ;  /* 0x000000ff0400720b */ /* 0x000fc4000070d000 */
[----:B------:R-:W-:-:S05]  /*3350*/  IADD3 R5, PT, PT, R5, -R2, RZ ;  /* 0x8000000205057210 */ /* 0x000fca0007ffe0ff */
[C---:B------:R-:W-:Y:S01]  /*3360*/  FADD R15, R5.reuse, 1 ;  /* 0x3f800000050f7421 */ /* 0x040fe20000000000 */
[----:B------:R-:W-:Y:S01]  /*3370*/  FADD R19, R5, -1 ;  /* 0xbf80000005137421 */ /* 0x000fe20000000000 */
[----:B------:R-:W-:-:S03]  /*3380*/  I2FP.F32.S32 R5, R2 ;  /* 0x0000000200057245 */ /* 0x000fc60000201400 */
[----:B------:R-:W-:Y:S01]  /*3390*/  FADD R18, R19, R19 ;  /* 0x0000001313127221 */ /* 0x000fe20000000000 */
[----:B------:R-:W0:Y:S01]  /*33a0*/  MUFU.RCP R15, R15 ;  /* 0x0000000f000f7308 */ /* 0x000e220000001000 */
[----:B------:R-:W-:Y:S02]  /*33b0*/  FFMA R17, R5, 1.1920928955078125e-07, R16 ;  /* 0x3400000005117823 */ /* 0x000fe40000000010 */
[----:B0-----:R-:W-:-:S04]  /*33c0*/  FMUL R2, R15, R18 ;  /* 0x000000120f027220 */ /* 0x001fc80000400000 */
[----:B------:R-:W-:Y:S01]  /*33d0*/  FADD R18, R19, -R2 ;  /* 0x8000000213127221 */ /* 0x000fe20000000000 */
[CC--:B------:R-:W-:Y:S01]  /*33e0*/  FMUL R16, R2.reuse, R2.reuse ;  /* 0x0000000202107220 */ /* 0x0c0fe20000400000 */
[----:B------:R-:W-:Y:S02]  /*33f0*/  FFMA R5, R2, 1.4426950216293334961, R17 ;  /* 0x3fb8aa3b02057823 */ /* 0x000fe40000000011 */
[----:B------:R-:W-:Y:S01]  /*3400*/  FADD R18, R18, R18 ;  /* 0x0000001212127221 */ /* 0x000fe20000000000 */
[C---:B------:R-:W-:Y:S01]  /*3410*/  FFMA R21, R16.reuse, R21, 0.0032181653659790754318 ;  /* 0x3b52e7db10157423 */ /* 0x040fe20000000015 */
[----:B------:R-:W-:Y:S02]  /*3420*/  FADD R17, R17, -R5 ;  /* 0x8000000511117221 */ /* 0x000fe40000000000 */
[----:B------:R-:W-:Y:S01]  /*3430*/  FFMA R18, R19, -R2, R18 ;  /* 0x8000000213127223 */ /* 0x000fe20000000012 */
[----:B------:R-:W-:Y:S01]  /*3440*/  FFMA R21, R16, R21, 0.018033718690276145935 ;  /* 0x3c93bb7310157423 */ /* 0x000fe20000000015 */
[----:B------:R-:W-:-:S02]  /*3450*/  FFMA R17, R2, 1.4426950216293334961, R17 ;  /* 0x3fb8aa3b02117823 */ /* 0x000fc40000000011 */
[----:B------:R-:W-:Y:S01]  /*3460*/  FMUL R18, R15, R18 ;  /* 0x000000120f127220 */ /* 0x000fe20000400000 */
[----:B------:R-:W-:-:S03]  /*3470*/  FFMA R21, R16, R21, 0.12022458761930465698 ;  /* 0x3df6384f10157423 */ /* 0x000fc60000000015 */
[----:B------:R-:W-:Y:S01]  /*3480*/  FFMA R17, R18, 1.4426950216293334961, R17 ;  /* 0x3fb8aa3b12117823 */ /* 0x000fe20000000011 */
[----:B------:R-:W-:Y:S01]  /*3490*/  FMUL R21, R16, R21 ;  /* 0x0000001510157220 */ /* 0x000fe20000400000 */
[----:B------:R-:W-:Y:S02]  /*34a0*/  MOV R16, 0x391fcb8e ;  /* 0x391fcb8e00107802 */ /* 0x000fe40000000f00 */
[----:B------:R-:W-:Y:S01]  /*34b0*/  FFMA R17, R2, 1.9251366722983220825e-08, R17 ;  /* 0x32a55e3402117823 */ /* 0x000fe20000000011 */
[----:B------:R-:W-:-:S04]  /*34c0*/  FMUL R15, R21, 3 ;  /* 0x40400000150f7820 */ /* 0x000fc80000400000 */
[----:B------:R-:W-:-:S04]  /*34d0*/  FFMA R18, R18, R15, R17 ;  /* 0x0000000f12127223 */ /* 0x000fc80000000011 */
[----:B------:R-:W-:-:S04]  /*34e0*/  FFMA R18, R2, R21, R18 ;  /* 0x0000001502127223 */ /* 0x000fc80000000012 */
[----:B------:R-:W-:-:S04]  /*34f0*/  FADD R15, R5, R18 ;  /* 0x00000012050f7221 */ /* 0x000fc80000000000 */
[----:B------:R-:W-:Y:S01]  /*3500*/  FMUL R2, R15, 2 ;  /* 0x400000000f027820 */ /* 0x000fe20000400000 */
[----:B------:R-:W-:-:S03]  /*3510*/  FADD R5, -R5, R15 ;  /* 0x0000000f05057221 */ /* 0x000fc60000000100 */
[----:B------:R-:W0:Y:S01]  /*3520*/  FRND R17, R2 ;  /* 0x0000000200117307 */ /* 0x000e220000201000 */
[----:B------:R-:W-:Y:S01]  /*3530*/  FADD R18, R18, -R5 ;  /* 0x8000000512127221 */ /* 0x000fe20000000000 */
[----:B------:R-:W-:Y:S01]  /*3540*/  FFMA R15, R15, 2, -R2 ;  /* 0x400000000f0f7823 */ /* 0x000fe20000000802 */
[----:B------:R-:W-:-:S03]  /*3550*/  FSETP.GT.AND P3, PT, |R2|, 152, PT ;  /* 0x431800000200780b */ /* 0x000fc60003f64200 */
[----:B------:R-:W-:Y:S01]  /*3560*/  FFMA R18, R18, 2, R15 ;  /* 0x4000000012127823 */ /* 0x000fe2000000000f */
[----:B0-----:R-:W-:Y:S01]  /*3570*/  FADD R5, R2, -R17 ;  /* 0x8000001102057221 */ /* 0x001fe20000000000 */
[----:B------:R-:W-:-:S03]  /*3580*/  FSETP.GT.AND P2, PT, R17, RZ, PT ;  /* 0x000000ff1100720b */ /* 0x000fc60003f44000 */
[----:B------:R-:W-:Y:S01]  /*3590*/  FADD R5, R5, R18 ;  /* 0x0000001205057221 */ /* 0x000fe20000000000 */
[----:B------:R-:W-:Y:S02]  /*35a0*/  SEL R15, RZ, 0x83000000, P2 ;  /* 0x83000000ff0f7807 */ /* 0x000fe40001000000 */
[----:B------:R-:W-:Y:S01]  /*35b0*/  FSETP.GEU.AND P2, PT, R2, RZ, PT ;  /* 0x000000ff0200720b */ /* 0x000fe20003f4e000 */
[----:B------:R-:W-:Y:S01]  /*35c0*/  FFMA R16, R5, R16, 0.0013391353422775864601 ;  /* 0x3aaf85ed05107423 */ /* 0x000fe20000000010 */
[----:B------:R-:W-:-:S03]  /*35d0*/  IADD3 R17, PT, PT, R15, 0x7f000000, RZ ;  /* 0x7f0000000f117810 */ /* 0x000fc60007ffe0ff */
[C---:B------:R-:W-:Y:S02]  /*35e0*/  FFMA R18, R5.reuse, R16, 0.0096188392490148544312 ;  /* 0x3c1d985605127423 */ /* 0x040fe40000000010 */
[----:B------:R0:W1:Y:S02]  /*35f0*/  F2I.NTZ R16, R2 ;  /* 0x0000000200107305 */ /* 0x0000640000203100 */
[----:B------:R-:W-:-:S04]  /*3600*/  FFMA R18, R5, R18, 0.055503588169813156128 ;  /* 0x3d6357bb05127423 */ /* 0x000fc80000000012 */
[----:B------:R-:W-:Y:S01]  /*3610*/  FFMA R18, R5, R18, 0.24022644758224487305 ;  /* 0x3e75fdec05127423 */ /* 0x000fe20000000012 */
[----:B0-----:R-:W-:-:S03]  /*3620*/  @!P0 FADD R2, R4, R4 ;  /* 0x0000000404028221 */ /* 0x001fc60000000000 */
[----:B------:R-:W-:-:S04]  /*3630*/  FFMA R18, R5, R18, 0.69314718246459960938 ;  /* 0x3f31721805127423 */ /* 0x000fc80000000012 */
[----:B------:R-:W-:Y:S01]  /*3640*/  FFMA R18, R5, R18, 1 ;  /* 0x3f80000005127423 */ /* 0x000fe20000000012 */
[----:B-1----:R-:W-:Y:S02]  /*3650*/  LEA R16, R16, -R15, 0x17 ;  /* 0x8000000f10107211 */ /* 0x002fe400078eb8ff */
[----:B------:R-:W-:Y:S01]  /*3660*/  FSEL R5, RZ, +INF , !P2 ;  /* 0x7f800000ff057808 */ /* 0x000fe20005000000 */
[----:B------:R-:W-:-:S04]  /*3670*/  FMUL R17, R17, R18 ;  /* 0x0000001211117220 */ /* 0x000fc80000400000 */
[----:B------:R-:W-:Y:S01]  /*3680*/  @!P3 FMUL R5, R16, R17 ;  /* 0x000000111005b220 */ /* 0x000fe20000400000 */
[----:B------:R-:W-:-:S07]  /*3690*/  @!P0 LOP3.LUT R5, R2, 0x7fffffff, RZ, 0xc0, !PT ;  /* 0x7fffffff02058812 */ /* 0x000fce00078ec0ff */
.L_x_81:
[----:B------:R-:W-:Y:S05]  /*36a0*/  BSYNC.RECONVERGENT B0 ;  /* 0x0000000000007941 */ /* 0x000fea0003800200 */
.L_x_80:
[----:B------:R-:W-:Y:S04]  /*36b0*/  BSSY.RECONVERGENT B0, `(.L_x_82) ;  /* 0x0000043000007945 */ /* 0x000fe80003800200 */
[----:B------:R-:W-:Y:S05]  /*36c0*/  @!P1 BRA `(.L_x_83) ;  /* 0x0000000400049947 */ /* 0x000fea0003800000 */
[----:B------:R-:W-:-:S13]  /*36d0*/  FSETP.NAN.AND P0, PT, |R3|, |R3|, PT ;  /* 0x400000030300720b */ /* 0x000fda0003f08200 */
[----:B------:R-:W-:Y:S01]  /*36e0*/  @P0 FADD R0, R3, 2 ;  /* 0x4000000003000421 */ /* 0x000fe20000000000 */
[----:B------:R-:W-:Y:S06]  /*36f0*/  @P0 BRA `(.L_x_83) ;  /* 0x0000000000f80947 */ /* 0x000fec0003800000 */
[C---:B------:R-:W-:Y:S01]  /*3700*/  FMUL R0, |R3|.reuse, 16777216 ;  /* 0x4b80000003007820 */ /* 0x040fe20000400200 */
[----:B------:R-:W-:Y:S01]  /*3710*/  FSETP.GEU.AND P0, PT, |R3|, 1.175494350822287508e-38, PT ;  /* 0x008000000300780b */ /* 0x000fe20003f0e200 */
[----:B------:R-:W-:-:S03]  /*3720*/  HFMA2 R21, -RZ, RZ, 0.771484375, 0.21533203125 ;  /* 0x3a2c32e4ff157431 */ /* 0x000fc600000001ff */
[----:B------:R-:W-:-:S04]  /*3730*/  FSEL R0, R0, |R3|, !P0 ;  /* 0x4000000300007208 */ /* 0x000fc80004000000 */
[----:B------:R-:W-:-:S04]  /*3740*/  IADD3 R2, PT, PT, R0, -0x3f3504f3, RZ ;  /* 0xc0cafb0d00027810 */ /* 0x000fc80007ffe0ff */
[----:B------:R-:W-:Y:S02]  /*3750*/  LOP3.LUT R17, R2, 0xff800000, RZ, 0xc0, !PT ;  /* 0xff80000002117812 */ /* 0x000fe400078ec0ff */
[----:B------:R-:W-:Y:S02]  /*3760*/  FSEL R2, RZ, -24, P0 ;  /* 0xc1c00000ff027808 */ /* 0x000fe40000000000 */
[-C--:B------:R-:W-:Y:S02]  /*3770*/  IADD3 R0, PT, PT, R0, -R17.reuse, RZ ;  /* 0x8000001100007210 */ /* 0x080fe40007ffe0ff */
[----:B------:R-:W-:Y:S02]  /*3780*/  I2FP.F32.S32 R17, R17 ;  /* 0x0000001100117245 */ /* 0x000fe40000201400 */
[----:B------:R-:W-:Y:S01]  /*3790*/  FSETP.NEU.AND P0, PT, |R3|, +INF , PT ;  /* 0x7f8000000300780b */ /* 0x000fe20003f0d200 */
[C---:B------:R-:W-:Y:S01]  /*37a0*/  FADD R15, R0.reuse, 1 ;  /* 0x3f800000000f7421 */ /* 0x040fe20000000000 */
[----:B------:R-:W-:Y:S01]  /*37b0*/  FADD R19, R0, -1 ;  /* 0xbf80000000137421 */ /* 0x000fe20000000000 */
[----:B------:R-:W-:Y:S01]  /*37c0*/  FFMA R17, R17, 1.1920928955078125e-07, R2 ;  /* 0x3400000011117823 */ /* 0x000fe20000000002 */
[----:B------:R-:W-:-:S02]  /*37d0*/  FSETP.NEU.AND P0, PT, R3, RZ, P0 ;  /* 0x000000ff0300720b */ /* 0x000fc4000070d000 */
[----:B------:R-:W-:Y:S01]  /*37e0*/  FADD R0, R19, R19 ;  /* 0x0000001313007221 */ /* 0x000fe20000000000 */
[----:B------:R-:W0:Y:S03]  /*37f0*/  MUFU.RCP R15, R15 ;  /* 0x0000000f000f7308 */ /* 0x000e260000001000 */
        /* <DEDUP_REMOVED lines=9> */
[----:B------:R-:W-:Y:S01]  /*3890*/  FFMA R17, R0, 1.4426950216293334961, R17 ;  /* 0x3fb8aa3b00117823 */ /* 0x000fe20000000011 */
[----:B------:R-:W-:Y:S01]  /*38a0*/  MOV R19, 0x391fcb8e ;  /* 0x391fcb8e00137802 */ /* 0x000fe20000000f00 */
[----:B------:R-:W-:Y:S01]  /*38b0*/  FMUL R18, R15, R18 ;  /* 0x000000120f127220 */ /* 0x000fe20000400000 */
[----:B------:R-:W-:-:S03]  /*38c0*/  FFMA R21, R16, R21, 0.12022458761930465698 ;  /* 0x3df6384f10157423 */ /* 0x000fc60000000015 */
[----:B------:R-:W-:Y:S01]  /*38d0*/  FFMA R17, R18, 1.4426950216293334961, R17 ;  /* 0x3fb8aa3b12117823 */ /* 0x000fe20000000011 */
[----:B------:R-:W-:-:S03]  /*38e0*/  FMUL R21, R16, R21 ;  /* 0x0000001510157220 */ /* 0x000fc60000400000 */
        /* <DEDUP_REMOVED lines=11> */
[----:B------:R-:W-:Y:S02]  /*39a0*/  FFMA R15, R2, 2, R15 ;  /* 0x40000000020f7823 */ /* 0x000fe4000000000f */
[----:B------:R-:W1:Y:S01]  /*39b0*/  F2I.NTZ R16, R0 ;  /* 0x0000000000107305 */ /* 0x000e620000203100 */
[----:B0-----:R-:W-:Y:S01]  /*39c0*/  FADD R2, R0, -R17 ;  /* 0x8000001100027221 */ /* 0x001fe20000000000 */
[----:B------:R-:W-:-:S03]  /*39d0*/  FSETP.GT.AND P1, PT, R17, RZ, PT ;  /* 0x000000ff1100720b */ /* 0x000fc60003f24000 */
[----:B------:R-:W-:-:S04]  /*39e0*/  FADD R2, R2, R15 ;  /* 0x0000000f02027221 */ /* 0x000fc80000000000 */
[----:B------:R-:W-:-:S04]  /*39f0*/  FFMA R15, R2, R19, 0.0013391353422775864601 ;  /* 0x3aaf85ed020f7423 */ /* 0x000fc80000000013 */
[----:B------:R-:W-:-:S04]  /*3a00*/  FFMA R15, R2, R15, 0.0096188392490148544312 ;  /* 0x3c1d9856020f7423 */ /* 0x000fc8000000000f */
[----:B------:R-:W-:-:S04]  /*3a10*/  FFMA R15, R2, R15, 0.055503588169813156128 ;  /* 0x3d6357bb020f7423 */ /* 0x000fc8000000000f */
[----:B------:R-:W-:Y:S01]  /*3a20*/  FFMA R17, R2, R15, 0.24022644758224487305 ;  /* 0x3e75fdec02117423 */ /* 0x000fe2000000000f */
[----:B------:R-:W-:Y:S02]  /*3a30*/  SEL R15, RZ, 0x83000000, P1 ;  /* 0x83000000ff0f7807 */ /* 0x000fe40000800000 */
[----:B------:R-:W-:Y:S01]  /*3a40*/  FSETP.GEU.AND P1, PT, R0, RZ, PT ;  /* 0x000000ff0000720b */ /* 0x000fe20003f2e000 */
[----:B------:R-:W-:Y:S01]  /*3a50*/  FFMA R19, R2, R17, 0.69314718246459960938 ;  /* 0x3f31721802137423 */ /* 0x000fe20000000011 */
[----:B------:R-:W-:Y:S02]  /*3a60*/  IADD3 R17, PT, PT, R15, 0x7f000000, RZ ;  /* 0x7f0000000f117810 */ /* 0x000fe40007ffe0ff */
[----:B-1----:R-:W-:Y:S01]  /*3a70*/  LEA R16, R16, -R15, 0x17 ;  /* 0x8000000f10107211 */ /* 0x002fe200078eb8ff */
[----:B------:R-:W-:Y:S01]  /*3a80*/  FFMA R2, R2, R19, 1 ;  /* 0x3f80000002027423 */ /* 0x000fe20000000013 */
[----:B------:R-:W-:-:S03]  /*3a90*/  FSEL R0, RZ, +INF , !P1 ;  /* 0x7f800000ff007808 */ /* 0x000fc60004800000 */
[----:B------:R-:W-:Y:S01]  /*3aa0*/  FMUL R17, R17, R2 ;  /* 0x0000000211117220 */ /* 0x000fe20000400000 */
[----:B------:R-:W-:-:S03]  /*3ab0*/  @!P0 FADD R2, R3, R3 ;  /* 0x0000000303028221 */ /* 0x000fc60000000000 */
[----:B------:R-:W-:Y:S02]  /*3ac0*/  @!P2 FMUL R0, R16, R17 ;  /* 0x000000111000a220 */ /* 0x000fe40000400000 */
[----:B------:R-:W-:-:S07]  /*3ad0*/  @!P0 LOP3.LUT R0, R2, 0x7fffffff, RZ, 0xc0, !PT ;  /* 0x7fffffff02008812 */ /* 0x000fce00078ec0ff */
.L_x_83:
[----:B------:R-:W-:Y:S05]  /*3ae0*/  BSYNC.RECONVERGENT B0 ;  /* 0x0000000000007941 */ /* 0x000fea0003800200 */
.L_x_82:
[----:B------:R-:W-:Y:S01]  /*3af0*/  FADD R5, R0, R5 ;  /* 0x0000000500057221 */ /* 0x000fe20000000000 */
[----:B------:R-:W-:Y:S03]  /*3b00*/  BSSY.RECONVERGENT B0, `(.L_x_84) ;  /* 0x000000d000007945 */ /* 0x000fe60003800200 */
[----:B------:R0:W1:Y:S01]  /*3b10*/  MUFU.RSQ R0, R5 ;  /* 0x0000000500007308 */ /* 0x0000620000001400 */
[----:B------:R-:W-:-:S04]  /*3b20*/  IADD3 R2, PT, PT, R5, -0xd000000, RZ ;  /* 0xf300000005027810 */ /* 0x000fc80007ffe0ff */
[----:B------:R-:W-:-:S13]  /*3b30*/  ISETP.GT.U32.AND P0, PT, R2, 0x727fffff, PT ;  /* 0x727fffff0200780c */ /* 0x000fda0003f04070 */
[----:B01----:R-:W-:Y:S05]  /*3b40*/  @!P0 BRA `(.L_x_85) ;  /* 0x0000000000108947 */ /* 0x003fea0003800000 */
[----:B------:R-:W-:-:S07]  /*3b50*/  MOV R20, 0x3b70 ;  /* 0x00003b7000147802 */ /* 0x000fce0000000f00 */
[----:B------:R-:W-:Y:S05]  /*3b60*/  CALL.REL.NOINC `($__internal_0_$__cuda_sm20_sqrt_rn_f32_slowpath) ;  /* 0x0000001c00dc7944 */ /* 0x000fea0003c00000 */
[----:B------:R-:W-:Y:S01]  /*3b70*/  MOV R24, R15 ;  /* 0x0000000f00187202 */ /* 0x000fe20000000f00 */
[----:B------:R-:W-:Y:S06]  /*3b80*/  BRA `(.L_x_86) ;  /* 0x0000000000107947 */ /* 0x000fec0003800000 */
.L_x_85:
[----:B------:R-:W-:Y:S01]  /*3b90*/  FMUL.FTZ R24, R5, R0 ;  /* 0x0000000005187220 */ /* 0x000fe20000410000 */
[----:B------:R-:W-:-:S03]  /*3ba0*/  FMUL.FTZ R0, R0, 0.5 ;  /* 0x3f00000000007820 */ /* 0x000fc60000410000 */
[----:B------:R-:W-:-:S04]  /*3bb0*/  FFMA R5, -R24, R24, R5 ;  /* 0x0000001818057223 */ /* 0x000fc80000000105 */
[----:B------:R-:W-:-:S07]  /*3bc0*/  FFMA R24, R5, R0, R24 ;  /* 0x0000000005187223 */ /* 0x000fce0000000018 */
.L_x_86:
[----:B------:R-:W-:Y:S05]  /*3bd0*/  BSYNC.RECONVERGENT B0 ;  /* 0x0000000000007941 */ /* 0x000fea0003800200 */
.L_x_84:
        /* <DEDUP_REMOVED lines=20> */
[-C--:B------:R-:W-:Y:S02]  /*3d20*/  IADD3 R20, PT, PT, R15, -R16.reuse, RZ ;  /* 0x800000100f147210 */ /* 0x080fe40007ffe0ff */
[----:B------:R-:W-:-:S03]  /*3d30*/  I2FP.F32.S32 R16, R16 ;  /* 0x0000001000107245 */ /* 0x000fc60000201400 */
[C---:B------:R-:W-:Y:S01]  /*3d40*/  FADD R15, R20.reuse, 1 ;  /* 0x3f800000140f7421 */ /* 0x040fe20000000000 */
[----:B------:R-:W-:Y:S01]  /*3d50*/  FADD R20, R20, -1 ;  /* 0xbf80000014147421 */ /* 0x000fe20000000000 */
[----:B------:R-:W-:-:S03]  /*3d60*/  FFMA R22, R16, 1.1920928955078125e-07, R19 ;  /* 0x3400000010167823 */ /* 0x000fc60000000013 */
[----:B------:R-:W-:Y:S01]  /*3d70*/  FADD R18, R20, R20 ;  /* 0x0000001414127221 */ /* 0x000fe20000000000 */
[----:B------:R-:W0:Y:S03]  /*3d80*/  MUFU.RCP R15, R15 ;  /* 0x0000000f000f7308 */ /* 0x000e260000001000 */
[----:B0-----:R-:W-:-:S04]  /*3d90*/  FMUL R17, R15, R18 ;  /* 0x000000120f117220 */ /* 0x001fc80000400000 */
[----:B------:R-:W-:Y:S01]  /*3da0*/  FADD R19, R20, -R17 ;  /* 0x8000001114137221 */ /* 0x000fe20000000000 */
[C---:B------:R-:W-:Y:S01]  /*3db0*/  FMUL R18, R17.reuse, R17 ;  /* 0x0000001111127220 */ /* 0x040fe20000400000 */
[----:B------:R-:W-:Y:S02]  /*3dc0*/  FFMA R16, R17, 1.4426950216293334961, R22 ;  /* 0x3fb8aa3b11107823 */ /* 0x000fe40000000016 */
[----:B------:R-:W-:Y:S01]  /*3dd0*/  FADD R19, R19, R19 ;  /* 0x0000001313137221 */ /* 0x000fe20000000000 */
[----:B------:R-:W-:Y:S01]  /*3de0*/  FFMA R21, R18, R21, 0.0032181653659790754318 ;  /* 0x3b52e7db12157423 */ /* 0x000fe20000000015 */
[----:B------:R-:W-:Y:S02]  /*3df0*/  FADD R22, R22, -R16 ;  /* 0x8000001016167221 */ /* 0x000fe40000000000 */
[----:B------:R-:W-:Y:S01]  /*3e00*/  FFMA R20, R20, -R17, R19 ;  /* 0x8000001114147223 */ /* 0x000fe20000000013 */
[----:B------:R-:W-:Y:S01]  /*3e10*/  FFMA R21, R18, R21, 0.018033718690276145935 ;  /* 0x3c93bb7312157423 */ /* 0x000fe20000000015 */
[----:B------:R-:W-:-:S02]  /*3e20*/  FFMA R19, R17, 1.4426950216293334961, R22 ;  /* 0x3fb8aa3b11137823 */ /* 0x000fc40000000016 */
[----:B------:R-:W-:Y:S01]  /*3e30*/  FMUL R20, R15, R20 ;  /* 0x000000140f147220 */ /* 0x000fe20000400000 */
[----:B------:R-:W-:-:S03]  /*3e40*/  FFMA R21, R18, R21, 0.12022458761930465698 ;  /* 0x3df6384f12157423 */ /* 0x000fc60000000015 */
[----:B------:R-:W-:Y:S01]  /*3e50*/  FFMA R22, R20, 1.4426950216293334961, R19 ;  /* 0x3fb8aa3b14167823 */ /* 0x000fe20000000013 */
[----:B------:R-:W-:-:S03]  /*3e60*/  FMUL R18, R18, R21 ;  /* 0x0000001512127220 */ /* 0x000fc60000400000 */
[----:B------:R-:W-:Y:S01]  /*3e70*/  FFMA R19, R17, 1.9251366722983220825e-08, R22 ;  /* 0x32a55e3411137823 */ /* 0x000fe20000000016 */
[----:B------:R-:W-:-:S04]  /*3e80*/  FMUL R15, R18, 3 ;  /* 0x40400000120f7820 */ /* 0x000fc80000400000 */
[----:B------:R-:W-:Y:S01]  /*3e90*/  FFMA R15, R20, R15, R19 ;  /* 0x0000000f140f7223 */ /* 0x000fe20000000013 */
[----:B------:R-:W-:-:S03]  /*3ea0*/  MOV R19, 0x391fcb8e ;  /* 0x391fcb8e00137802 */ /* 0x000fc60000000f00 */
        /* <DEDUP_REMOVED lines=9> */
[----:B------:R1:W2:Y:S01]  /*3f40*/  F2I.NTZ R20, R15 ;  /* 0x0000000f00147305 */ /* 0x0002a20000203100 */
[----:B0-----:R-:W-:Y:S01]  /*3f50*/  FADD R16, R15, -R18 ;  /* 0x800000120f107221 */ /* 0x001fe20000000000 */
[----:B------:R-:W-:-:S03]  /*3f60*/  FSETP.GT.AND P2, PT, R18, RZ, PT ;  /* 0x000000ff1200720b */ /* 0x000fc60003f44000 */
[----:B------:R-:W-:-:S04]  /*3f70*/  FADD R16, R16, R17 ;  /* 0x0000001110107221 */ /* 0x000fc80000000000 */
[----:B------:R-:W-:-:S04]  /*3f80*/  FFMA R17, R16, R19, 0.0013391353422775864601 ;  /* 0x3aaf85ed10117423 */ /* 0x000fc80000000013 */
[----:B------:R-:W-:-:S04]  /*3f90*/  FFMA R17, R16, R17, 0.0096188392490148544312 ;  /* 0x3c1d985610117423 */ /* 0x000fc80000000011 */
[----:B------:R-:W-:-:S04]  /*3fa0*/  FFMA R17, R16, R17, 0.055503588169813156128 ;  /* 0x3d6357bb10117423 */ /* 0x000fc80000000011 */
[C---:B------:R-:W-:Y:S01]  /*3fb0*/  FFMA R19, R16.reuse, R17, 0.24022644758224487305 ;  /* 0x3e75fdec10137423 */ /* 0x040fe20000000011 */
[----:B------:R-:W-:Y:S02]  /*3fc0*/  SEL R17, RZ, 0x83000000, P2 ;  /* 0x83000000ff117807 */ /* 0x000fe40001000000 */
[----:B------:R-:W-:Y:S01]  /*3fd0*/  FSETP.GEU.AND P2, PT, R15, RZ, PT ;  /* 0x000000ff0f00720b */ /* 0x000fe20003f4e000 */
[----:B------:R-:W-:Y:S01]  /*3fe0*/  FFMA R19, R16, R19, 0.69314718246459960938 ;  /* 0x3f31721810137423 */ /* 0x000fe20000000013 */
[----:B------:R-:W-:Y:S01]  /*3ff0*/  IADD3 R18, PT, PT, R17, 0x7f000000, RZ ;  /* 0x7f00000011127810 */ /* 0x000fe20007ffe0ff */
[----:B-1----:R-:W-:Y:S01]  /*4000*/  @!P0 FADD R15, R2, R2 ;  /* 0x00000002020f8221 */ /* 0x002fe20000000000 */
[----:B--2---:R-:W-:Y:S01]  /*4010*/  LEA R20, R20, -R17, 0x17 ;  /* 0x8000001114147211 */ /* 0x004fe200078eb8ff */
[----:B------:R-:W-:Y:S01]  /*4020*/  FFMA R19, R16, R19, 1 ;  /* 0x3f80000010137423 */ /* 0x000fe20000000013 */
[----:B------:R-:W-:-:S03]  /*4030*/  FSEL R16, RZ, +INF , !P2 ;  /* 0x7f800000ff107808 */ /* 0x000fc60005000000 */
[----:B------:R-:W-:-:S04]  /*4040*/  FMUL R19, R18, R19 ;  /* 0x0000001312137220 */ /* 0x000fc80000400000 */
[----:B------:R-:W-:Y:S01]  /*4050*/  @!P3 FMUL R16, R20, R19 ;  /* 0x000000131410b220 */ /* 0x000fe20000400000 */
[----:B------:R-:W-:-:S07]  /*4060*/  @!P0 LOP3.LUT R16, R15, 0x7fffffff, RZ, 0xc0, !PT ;  /* 0x7fffffff0f108812 */ /* 0x000fce00078ec0ff */
.L_x_88:
[----:B------:R-:W-:Y:S05]  /*4070*/  BSYNC.RECONVERGENT B0 ;  /* 0x0000000000007941 */ /* 0x000fea0003800200 */
.L_x_87:
        /* <DEDUP_REMOVED lines=16> */
[----:B------:R-:W-:-:S02]  /*4180*/  FADD R20, R20, -1 ;  /* 0xbf80000014147421 */ /* 0x000fc40000000000 */
[----:B------:R-:W-:Y:S02]  /*4190*/  FSETP.NEU.AND P0, PT, R0, RZ, P0 ;  /* 0x000000ff0000720b */ /* 0x000fe4000070d000 */
[----:B------:R-:W-:Y:S01]  /*41a0*/  FADD R22, R20, R20 ;  /* 0x0000001414167221 */ /* 0x000fe20000000000 */
[----:B------:R-:W0:Y:S03]  /*41b0*/  MUFU.RCP R5, R5 ;  /* 0x0000000500057308 */ /* 0x000e260000001000 */
[----:B0-----:R-:W-:Y:S01]  /*41c0*/  FMUL R17, R5, R22 ;  /* 0x0000001605117220 */ /* 0x001fe20000400000 */
[----:B------:R-:W-:-:S03]  /*41d0*/  FFMA R22, R18, 1.1920928955078125e-07, R15 ;  /* 0x3400000012167823 */ /* 0x000fc6000000000f */
        /* <DEDUP_REMOVED lines=23> */
[----:B------:R-:W-:Y:S02]  /*4350*/  MOV R20, 0x391fcb8e ;  /* 0x391fcb8e00147802 */ /* 0x000fe40000000f00 */
[----:B------:R-:W-:Y:S01]  /*4360*/  FSETP.GT.AND P2, PT, |R5|, 152, PT ;  /* 0x431800000500780b */ /* 0x000fe20003f44200 */
        /* <DEDUP_REMOVED lines=12> */
[----:B0-----:R-:W-:-:S03]  /*4430*/  FSEL R5, RZ, +INF , !P1 ;  /* 0x7f800000ff057808 */ /* 0x001fc60004800000 */
[----:B------:R-:W-:-:S04]  /*4440*/  FFMA R22, R15, R22, 0.69314718246459960938 ;  /* 0x3f3172180f167423 */ /* 0x000fc80000000016 */
[----:B------:R-:W-:Y:S01]  /*4450*/  FFMA R15, R15, R22, 1 ;  /* 0x3f8000000f0f7423 */ /* 0x000fe20000000016 */
[----:B-1----:R-:W-:Y:S01]  /*4460*/  LEA R20, R20, -R17, 0x17 ;  /* 0x8000001114147211 */ /* 0x002fe200078eb8ff */
[----:B------:R-:W-:Y:S02]  /*4470*/  @!P0 FADD R17, R0, R0 ;  /* 0x0000000000118221 */ /* 0x000fe40000000000 */
[----:B------:R-:W-:-:S04]  /*4480*/  FMUL R15, R18, R15 ;  /* 0x0000000f120f7220 */ /* 0x000fc80000400000 */
[----:B------:R-:W-:Y:S01]  /*4490*/  @!P2 FMUL R5, R20, R15 ;  /* 0x0000000f1405a220 */ /* 0x000fe20000400000 */
[----:B------:R-:W-:-:S07]  /*44a0*/  @!P0 LOP3.LUT R5, R17, 0x7fffffff, RZ, 0xc0, !PT ;  /* 0x7fffffff11058812 */ /* 0x000fce00078ec0ff */
.L_x_90:
[----:B------:R-:W-:Y:S05]  /*44b0*/  BSYNC.RECONVERGENT B0 ;  /* 0x0000000000007941 */ /* 0x000fea0003800200 */
.L_x_89:
[----:B------:R-:W-:Y:S01]  /*44c0*/  FADD R16, R5, R16 ;  /* 0x0000001005107221 */ /* 0x000fe20000000000 */
[----:B------:R-:W-:Y:S01]  /*44d0*/  BSSY.RECONVERGENT B0, `(.L_x_91) ;  /* 0x000000f000007945 */ /* 0x000fe20003800200 */
[----:B------:R-:W-:Y:S02]  /*44e0*/  FMNMX.NAN R24, R24, 0.0099999997764825820923, !PT ;  /* 0x3c23d70a18187809 */ /* 0x000fe40007820000 */
[----:B------:R0:W1:Y:S01]  /*44f0*/  MUFU.RSQ R15, R16 ;  /* 0x00000010000f7308 */ /* 0x0000620000001400 */
[----:B------:R-:W-:-:S04]  /*4500*/  IADD3 R5, PT, PT, R16, -0xd000000, RZ ;  /* 0xf300000010057810 */ /* 0x000fc80007ffe0ff */
[----:B------:R-:W-:-:S13]  /*4510*/  ISETP.GT.U32.AND P0, PT, R5, 0x727fffff, PT ;  /* 0x727fffff0500780c */ /* 0x000fda0003f04070 */
[----:B01----:R-:W-:Y:S05]  /*4520*/  @!P0 BRA `(.L_x_92) ;  /* 0x0000000000148947 */ /* 0x003fea0003800000 */
[----:B------:R-:W-:Y:S02]  /*4530*/  MOV R5, R16 ;  /* 0x0000001000057202 */ /* 0x000fe40000000f00 */
[----:B------:R-:W-:-:S07]  /*4540*/  MOV R20, 0x4560 ;  /* 0x0000456000147802 */ /* 0x000fce0000000f00 */
[----:B------:R-:W-:Y:S05]  /*4550*/  CALL.REL.NOINC `($__internal_0_$__cuda_sm20_sqrt_rn_f32_slowpath) ;  /* 0x0000001400607944 */ /* 0x000fea0003c00000 */
[----:B------:R-:W-:Y:S01]  /*4560*/  MOV R5, R15 ;  /* 0x0000000f00057202 */ /* 0x000fe20000000f00 */
[----:B------:R-:W-:Y:S06]  /*4570*/  BRA `(.L_x_93) ;  /* 0x0000000000107947 */ /* 0x000fec0003800000 */
.L_x_92:
[----:B------:R-:W-:Y:S01]  /*4580*/  FMUL.FTZ R5, R16, R15 ;  /* 0x0000000f10057220 */ /* 0x000fe20000410000 */
[----:B------:R-:W-:-:S03]  /*4590*/  FMUL.FTZ R15, R15, 0.5 ;  /* 0x3f0000000f0f7820 */ /* 0x000fc60000410000 */
[----:B------:R-:W-:-:S04]  /*45a0*/  FFMA R16, -R5, R5, R16 ;  /* 0x0000000505107223 */ /* 0x000fc80000000110 */
[----:B------:R-:W-:-:S07]  /*45b0*/  FFMA R5, R16, R15, R5 ;  /* 0x0000000f10057223 */ /* 0x000fce0000000005 */
.L_x_93:
[----:B------:R-:W-:Y:S05]  /*45c0*/  BSYNC.RECONVERGENT B0 ;  /* 0x0000000000007941 */ /* 0x000fea0003800200 */
.L_x_91:
[----:B------:R-:W-:Y:S01]  /*45d0*/  FMNMX.NAN R22, R5, 0.0099999997764825820923, !PT ;  /* 0x3c23d70a05167809 */ /* 0x000fe20007820000 */
[----:B------:R-:W-:Y:S01]  /*45e0*/  UMOV UR4, 0x49fd2000 ;  /* 0x49fd200000047882 */ /* 0x000fe20000000000 */
[----:B------:R-:W-:Y:S01]  /*45f0*/  BSSY.RECONVERGENT B0, `(.L_x_94) ;  /* 0x000000e000007945 */ /* 0x000fe20003800200 */
[----:B------:R-:W-:Y:S01]  /*4600*/  MOV R15, UR4 ;  /* 0x00000004000f7c02 */ /* 0x000fe20008000f00 */
[----:B------:R-:W0:Y:S08]  /*4610*/  MUFU.RCP R23, R22 ;  /* 0x0000001600177308 */ /* 0x000e300000001000 */
[----:B------:R-:W1:Y:S01]  /*4620*/  FCHK P0, R15, R22 ;  /* 0x000000160f007302 */ /* 0x000e620000000000 */
[----:B0-----:R-:W-:-:S04]  /*4630*/  FFMA R16, -R22, R23, 1 ;  /* 0x3f80000016107423 */ /* 0x001fc80000000117 */
[----:B------:R-:W-:-:S04]  /*4640*/  FFMA R23, R23, R16, R23 ;  /* 0x0000001017177223 */ /* 0x000fc80000000017 */
[----:B------:R-:W-:-:S04]  /*4650*/  FFMA R16, R23, 2073600, RZ ;  /* 0x49fd200017107823 */ /* 0x000fc800000000ff */
[----:B------:R-:W-:-:S04]  /*4660*/  FFMA R5, -R22, R16, 2073600 ;  /* 0x49fd200016057423 */ /* 0x000fc80000000110 */
[----:B------:R-:W-:Y:S01]  /*4670*/  FFMA R23, R23, R5, R16 ;  /* 0x0000000517177223 */ /* 0x000fe20000000010 */
[----:B-1----:R-:W-:Y:S06]  /*4680*/  @!P0 BRA `(.L_x_95) ;  /* 0x0000000000108947 */ /* 0x002fec0003800000 */
[----:B------:R-:W-:Y:S01]  /*4690*/  HFMA2 R5, -RZ, RZ, 11.9765625, 0.0078125 ;  /* 0x49fd2000ff057431 */ /* 0x000fe200000001ff */
[----:B------:R-:W-:-:S07]  /*46a0*/  MOV R16, 0x46c0 ;  /* 0x000046c000107802 */ /* 0x000fce0000000f00 */
[----:B------:R-:W-:Y:S05]  /*46b0*/  CALL.REL.NOINC `($__internal_1_$__cuda_sm3x_div_rn_noftz_f32_slowpath) ;  /* 0x0000001400607944 */ /* 0x000fea0003c00000 */
[----:B------:R-:W-:-:S07]  /*46c0*/  MOV R23, R5 ;  /* 0x0000000500177202 */ /* 0x000fce0000000f00 */
.L_x_95:
[----:B------:R-:W-:Y:S05]  /*46d0*/  BSYNC.RECONVERGENT B0 ;  /* 0x0000000000007941 */ /* 0x000fea0003800200 */
.L_x_94:
[----:B------:R-:W0:Y:S01]  /*46e0*/  MUFU.RCP R5, R24 ;  /* 0x0000001800057308 */ /* 0x000e220000001000 */
[----:B------:R-:W-:Y:S01]  /*46f0*/  UMOV UR4, 0x4509ae84 ;  /* 0x4509ae8400047882 */ /* 0x000fe20000000000 */
[----:B------:R-:W-:Y:S01]  /*4700*/  BSSY.RECONVERGENT B0, `(.L_x_96) ;  /* 0x000000d000007945 */ /* 0x000fe20003800200 */
[----:B------:R-:W-:-:S05]  /*4710*/  MOV R17, UR4 ;  /* 0x0000000400117c02 */ /* 0x000fca0008000f00 */
[----:B------:R-:W1:Y:S01]  /*4720*/  FCHK P0, R17, R24 ;  /* 0x0000001811007302 */ /* 0x000e620000000000 */
[----:B0-----:R-:W-:-:S04]  /*4730*/  FFMA R16, -R24, R5, 1 ;  /* 0x3f80000018107423 */ /* 0x001fc80000000105 */
[----:B------:R-:W-:-:S04]  /*4740*/  FFMA R5, R5, R16, R5 ;  /* 0x0000001005057223 */ /* 0x000fc80000000005 */
[----:B------:R-:W-:-:S04]  /*4750*/  FFMA R15, R5, 2202.9072265625, RZ ;  /* 0x4509ae84050f7823 */ /* 0x000fc800000000ff */
[----:B------:R-:W-:-:S04]  /*4760*/  FFMA R16, -R24, R15, 2202.9072265625 ;  /* 0x4509ae8418107423 */ /* 0x000fc8000000010f */
[----:B------:R-:W-:Y:S01]  /*4770*/  FFMA R5, R5, R16, R15 ;  /* 0x0000001005057223 */ /* 0x000fe2000000000f */
[----:B-1----:R-:W-:Y:S06]  /*4780*/  @!P0 BRA `(.L_x_97) ;  /* 0x0000000000108947 */ /* 0x002fec0003800000 */
[----:B------:R-:W-:Y:S01]  /*4790*/  HFMA2 R5, -RZ, RZ, 5.03515625, -0.101806640625 ;  /* 0x4509ae84ff057431 */ /* 0x000fe200000001ff */
[----:B------:R-:W-:Y:S02]  /*47a0*/  MOV R22, R24 ;  /* 0x0000001800167202 */ /* 0x000fe40000000f00 */
[----:B------:R-:W-:-:S07]  /*47b0*/  MOV R16, 0x47d0 ;  /* 0x000047d000107802 */ /* 0x000fce0000000f00 */
[----:B------:R-:W-:Y:S05]  /*47c0*/  CALL.REL.NOINC `($__internal_1_$__cuda_sm3x_div_rn_noftz_f32_slowpath) ;  /* 0x00000014001c7944 */ /* 0x000fea0003c00000 */
.L_x_97:
[----:B------:R-:W-:Y:S05]  /*47d0*/  BSYNC.RECONVERGENT B0 ;  /* 0x0000000000007941 */ /* 0x000fea0003800200 */
.L_x_96:
[----:B------:R-:W-:Y:S01]  /*47e0*/  FMNMX.NAN R22, R10, 0.0099999997764825820923, !PT ;  /* 0x3c23d70a0a167809 */ /* 0x000fe20007820000 */
[----:B------:R-:W-:Y:S01]  /*47f0*/  BSSY.RECONVERGENT B0, `(.L_x_98) ;  /* 0x000000d000007945 */ /* 0x000fe20003800200 */
[----:B------:R-:W-:Y:S02]  /*4800*/  FMUL R23, R5, R23 ;  /* 0x0000001705177220 */ /* 0x000fe40000400000 */
        /* <DEDUP_REMOVED lines=8> */
[----:B------:R-:W-:Y:S02]  /*4890*/  MOV R5, R4 ;  /* 0x0000000400057202 */ /* 0x000fe40000000f00 */
[----:B------:R-:W-:-:S07]  /*48a0*/  MOV R16, 0x48c0 ;  /* 0x000048c000107802 */ /* 0x000fce0000000f00 */
[----:B------:R-:W-:Y:S05]  /*48b0*/  CALL.REL.NOINC `($__internal_1_$__cuda_sm3x_div_rn_noftz_f32_slowpath) ;  /* 0x0000001000e07944 */ /* 0x000fea0003c00000 */
.L_x_99:
[----:B------:R-:W-:Y:S05]  /*48c0*/  BSYNC.RECONVERGENT B0 ;  /* 0x0000000000007941 */ /* 0x000fea0003800200 */
.L_x_98:
[----:B------:R-:W-:Y:S01]  /*48d0*/  FMNMX.NAN R22, R8, 0.0099999997764825820923, !PT ;  /* 0x3c23d70a08167809 */ /* 0x000fe20007820000 */
[----:B------:R-:W-:Y:S01]  /*48e0*/  BSSY.RECONVERGENT B0, `(.L_x_100) ;  /* 0x000004b000007945 */ /* 0x000fe20003800200 */
[----:B------:R-:W-:Y:S01]  /*48f0*/  FSETP.NEU.AND P0, PT, R5, 1, PT ;  /* 0x3f8000000500780b */ /* 0x000fe20003f0d000 */
[----:B------:R-:W-:Y:S01]  /*4900*/  HFMA2 R4, -RZ, RZ, 1.875, 0 ;  /* 0x3f800000ff047431 */ /* 0x000fe200000001ff */
[----:B------:R-:W0:Y:S08]  /*4910*/  MUFU.RCP R15, R22 ;  /* 0x00000016000f7308 */ /* 0x000e300000001000 */
[----:B------:R1:W2:Y:S01]  /*4920*/  FCHK P1, R3, R22 ;  /* 0x0000001603007302 */ /* 0x0002a20000020000 */
[----:B0-----:R-:W-:-:S04]  /*4930*/  FFMA R16, -R22, R15, 1 ;  /* 0x3f80000016107423 */ /* 0x001fc8000000010f */
[----:B------:R-:W-:-:S04]  /*4940*/  FFMA R16, R15, R16, R15 ;  /* 0x000000100f107223 */ /* 0x000fc8000000000f */
[----:B------:R-:W-:-:S04]  /*4950*/  FFMA R15, R3, R16, RZ ;  /* 0x00000010030f7223 */ /* 0x000fc800000000ff */
[----:B------:R-:W-:Y:S01]  /*4960*/  FFMA R17, -R22, R15, R3 ;  /* 0x0000000f16117223 */ /* 0x000fe20000000103 */
[----:B-12---:R-:W-:Y:S06]  /*4970*/  @!P0 BRA `(.L_x_101) ;  /* 0x0000000400048947 */ /* 0x006fec0003800000 */
[----:B------:R-:W-:-:S13]  /*4980*/  FSETP.NAN.AND P0, PT, |R5|, |R5|, PT ;  /* 0x400000050500720b */ /* 0x000fda0003f08200 */
[----:B------:R-:W-:Y:S01]  /*4990*/  @P0 FADD R4, R5, 2 ;  /* 0x4000000005040421 */ /* 0x000fe20000000000 */
[----:B------:R-:W-:Y:S06]  /*49a0*/  @P0 BRA `(.L_x_101) ;  /* 0x0000000000f80947 */ /* 0x000fec0003800000 */
[C---:B------:R-:W-:Y:S01]  /*49b0*/  FMUL R4, |R5|.reuse, 16777216 ;  /* 0x4b80000005047820 */ /* 0x040fe20000400200 */
[C---:B------:R-:W-:Y:S02]  /*49c0*/  FSETP.GEU.AND P0, PT, |R5|.reuse, 1.175494350822287508e-38, PT ;  /* 0x008000000500780b */ /* 0x040fe40003f0e200 */
[----:B------:R-:W-:Y:S02]  /*49d0*/  MOV R27, 0x3a2c32e4 ;  /* 0x3a2c32e4001b7802 */ /* 0x000fe40000000f00 */
[----:B------:R-:W-:Y:S02]  /*49e0*/  FSEL R4, R4, |R5|, !P0 ;  /* 0x4000000504047208 */ /* 0x000fe40004000000 */
[----:B------:R-:W-:Y:S02]  /*49f0*/  FSEL R20, RZ, -24, P0 ;  /* 0xc1c00000ff147808 */ /* 0x000fe40000000000 */
[----:B------:R-:W-:Y:S02]  /*4a00*/  IADD3 R18, PT, PT, R4, -0x3f3504f3, RZ ;  /* 0xc0cafb0d04127810 */ /* 0x000fe40007ffe0ff */
[----:B------:R-:W-:-:S02]  /*4a10*/  FSETP.NEU.AND P0, PT, |R5|, +INF , PT ;  /* 0x7f8000000500780b */ /* 0x000fc40003f0d200 */
[----:B------:R-:W-:Y:S02]  /*4a20*/  LOP3.LUT R21, R18, 0xff800000, RZ, 0xc0, !PT ;  /* 0xff80000012157812 */ /* 0x000fe400078ec0ff */
[----:B------:R-:W-:Y:S02]  /*4a30*/  FSETP.NEU.AND P0, PT, R5, RZ, P0 ;  /* 0x000000ff0500720b */ /* 0x000fe4000070d000 */
[-C--:B------:R-:W-:Y:S02]  /*4a40*/  IADD3 R19, PT, PT, R4, -R21.reuse, RZ ;  /* 0x8000001504137210 */ /* 0x080fe40007ffe0ff */
[----:B------:R-:W-:-:S03]  /*4a50*/  I2FP.F32.S32 R21, R21 ;  /* 0x0000001500157245 */ /* 0x000fc60000201400 */
[C---:B------:R-:W-:Y:S01]  /*4a60*/  FADD R4, R19.reuse, 1 ;  /* 0x3f80000013047421 */ /* 0x040fe20000000000 */
[----:B------:R-:W-:Y:S01]  /*4a70*/  FADD R19, R19, -1 ;  /* 0xbf80000013137421 */ /* 0x000fe20000000000 */
[----:B------:R-:W-:-:S03]  /*4a80*/  FFMA R21, R21, 1.1920928955078125e-07, R20 ;  /* 0x3400000015157823 */ /* 0x000fc60000000014 */
[----:B------:R-:W-:Y:S01]  /*4a90*/  FADD R25, R19, R19 ;  /* 0x0000001313197221 */ /* 0x000fe20000000000 */
[----:B------:R-:W0:Y:S01]  /*4aa0*/  MUFU.RCP R4, R4 ;  /* 0x0000000400047308 */ /* 0x000e220000001000 */
[----:B------:R-:W-:Y:S02]  /*4ab0*/  @!P0 FADD R5, R5, R5 ;  /* 0x0000000505058221 */ /* 0x000fe40000000000 */
[----:B0-----:R-:W-:-:S04]  /*4ac0*/  FMUL R18, R4, R25 ;  /* 0x0000001904127220 */ /* 0x001fc80000400000 */
[----:B------:R-:W-:Y:S01]  /*4ad0*/  FADD R24, R19, -R18 ;  /* 0x8000001213187221 */ /* 0x000fe20000000000 */
[----:B------:R-:W-:-:S03]  /*4ae0*/  FMUL R20, R18, R18 ;  /* 0x0000001212147220 */ /* 0x000fc60000400000 */
[----:B------:R-:W-:Y:S01]  /*4af0*/  FADD R24, R24, R24 ;  /* 0x0000001818187221 */ /* 0x000fe20000000000 */
[----:B------:R-:W-:-:S03]  /*4b00*/  FFMA R27, R20, R27, 0.0032181653659790754318 ;  /* 0x3b52e7db141b7423 */ /* 0x000fc6000000001b */
[----:B------:R-:W-:Y:S01]  /*4b10*/  FFMA R25, R19, -R18, R24 ;  /* 0x8000001213197223 */ /* 0x000fe20000000018 */
[----:B------:R-:W-:Y:S01]  /*4b20*/  FFMA R19, R18, 1.4426950216293334961, R21 ;  /* 0x3fb8aa3b12137823 */ /* 0x000fe20000000015 */
[----:B------:R-:W-:Y:S02]  /*4b30*/  FFMA R27, R20, R27, 0.018033718690276145935 ;  /* 0x3c93bb73141b7423 */ /* 0x000fe4000000001b */
[----:B------:R-:W-:Y:S01]  /*4b40*/  FMUL R4, R4, R25 ;  /* 0x0000001904047220 */ /* 0x000fe20000400000 */
[----:B------:R-:W-:Y:S01]  /*4b50*/  FADD R21, R21, -R19 ;  /* 0x8000001315157221 */ /* 0x000fe20000000000 */
[----:B------:R-:W-:-:S03]  /*4b60*/  FFMA R27, R20, R27, 0.12022458761930465698 ;  /* 0x3df6384f141b7423 */ /* 0x000fc6000000001b */
[----:B------:R-:W-:Y:S01]  /*4b70*/  FFMA R21, R18, 1.4426950216293334961, R21 ;  /* 0x3fb8aa3b12157823 */ /* 0x000fe20000000015 */
[----:B------:R-:W-:-:S03]  /*4b80*/  FMUL R27, R20, R27 ;  /* 0x0000001b141b7220 */ /* 0x000fc60000400000 */
[----:B------:R-:W-:-:S04]  /*4b90*/  FFMA R21, R4, 1.4426950216293334961, R21 ;  /* 0x3fb8aa3b04157823 */ /* 0x000fc80000000015 */
        /* <DEDUP_REMOVED lines=10> */
[----:B------:R-:W-:Y:S01]  /*4c40*/  HFMA2 R19, -RZ, RZ, 0.64013671875, -15.109375 ;  /* 0x391fcb8eff137431 */ /* 0x000fe200000001ff */
[----:B------:R-:W-:Y:S02]  /*4c50*/  FSETP.GT.AND P3, PT, |R4|, 152, PT ;  /* 0x431800000400780b */ /* 0x000fe40003f64200 */
        /* <DEDUP_REMOVED lines=16> */
[----:B------:R-:W-:-:S04]  /*4d60*/  FMUL R21, R21, R18 ;  /* 0x0000001215157220 */ /* 0x000fc80000400000 */
[----:B------:R-:W-:Y:S01]  /*4d70*/  @!P3 FMUL R4, R20, R21 ;  /* 0x000000151404b220 */ /* 0x000fe20000400000 */
[----:B------:R-:W-:-:S07]  /*4d80*/  @!P0 LOP3.LUT R4, R5, 0x7fffffff, RZ, 0xc0, !PT ;  /* 0x7fffffff05048812 */ /* 0x000fce00078ec0ff */
.L_x_101:
[----:B------:R-:W-:Y:S05]  /*4d90*/  BSYNC.RECONVERGENT B0 ;  /* 0x0000000000007941 */ /* 0x000fea0003800200 */
.L_x_100:
[----:B------:R-:W-:Y:S01]  /*4da0*/  BSSY.RECONVERGENT B0, `(.L_x_102) ;  /* 0x0000006000007945 */ /* 0x000fe20003800200 */
[----:B------:R-:W-:-:S03]  /*4db0*/  FFMA R5, R16, R17, R15 ;  /* 0x0000001110057223 */ /* 0x000fc6000000000f */
[----:B------:R-:W-:Y:S05]  /*4dc0*/  @!P1 BRA `(.L_x_103) ;  /* 0x00000000000c9947 */ /* 0x000fea0003800000 */
[----:B------:R-:W-:Y:S02]  /*4dd0*/  MOV R5, R3 ;  /* 0x0000000300057202 */ /* 0x000fe40000000f00 */
[----:B------:R-:W-:-:S07]  /*4de0*/  MOV R16, 0x4e00 ;  /* 0x00004e0000107802 */ /* 0x000fce0000000f00 */
[----:B------:R-:W-:Y:S05]  /*4df0*/  CALL.REL.NOINC `($__internal_1_$__cuda_sm3x_div_rn_noftz_f32_slowpath) ;  /* 0x0000000c00907944 */ /* 0x000fea0003c00000 */
.L_x_103:
[----:B------:R-:W-:Y:S05]  /*4e00*/  BSYNC.RECONVERGENT B0 ;  /* 0x0000000000007941 */ /* 0x000fea0003800200 */
.L_x_102:
[----:B------:R-:W-:Y:S01]  /*4e10*/  FADD R22, R8, R7 ;  /* 0x0000000708167221 */ /* 0x000fe20000000000 */
[----:B------:R-:W-:Y:S01]  /*4e20*/  FSETP.NEU.AND P0, PT, R5, 1, PT ;  /* 0x3f8000000500780b */ /* 0x000fe20003f0d000 */
[----:B------:R-:W-:Y:S01]  /*4e30*/  BSSY.RECONVERGENT B0, `(.L_x_104) ;  /* 0x0000049000007945 */ /* 0x000fe20003800200 */
[----:B------:R-:W-:Y:S01]  /*4e40*/  HFMA2 R3, -RZ, RZ, 1.875, 0 ;  /* 0x3f800000ff037431 */ /* 0x000fe200000001ff */
[----:B------:R-:W0:Y:S08]  /*4e50*/  MUFU.RCP R7, R22 ;  /* 0x0000001600077308 */ /* 0x000e300000001000 */
[----:B------:R1:W2:Y:S01]  /*4e60*/  FCHK P1, |R0|, R22 ;  /* 0x0000001600007302 */ /* 0x0002a20000020200 */
[----:B0-----:R-:W-:-:S04]  /*4e70*/  FFMA R8, -R22, R7, 1 ;  /* 0x3f80000016087423 */ /* 0x001fc80000000107 */
[----:B------:R-:W-:-:S04]  /*4e80*/  FFMA R7, R7, R8, R7 ;  /* 0x0000000807077223 */ /* 0x000fc80000000007 */
[----:B------:R-:W-:Y:S01]  /*4e90*/  FFMA R8, |R0|, R7, RZ ;  /* 0x0000000700087223 */ /* 0x000fe200000002ff */
        /* <DEDUP_REMOVED lines=51> */
[----:B------:R-:W-:Y:S01]  /*51d0*/  FADD R15, R15, R20 ;  /* 0x000000140f0f7221 */ /* 0x000fe20000000000 */
[----:B------:R-:W-:Y:S02]  /*51e0*/  SEL R16, RZ, 0x83000000, P2 ;  /* 0x83000000ff107807 */ /* 0x000fe40001000000 */
[----:B------:R-:W-:Y:S01]  /*51f0*/  FSETP.GEU.AND P2, PT, R3, RZ, PT ;  /* 0x000000ff0300720b */ /* 0x000fe20003f4e000 */
[----:B------:R-:W-:Y:S01]  /*5200*/  FFMA R18, R15, R18, 0.0013391353422775864601 ;  /* 0x3aaf85ed0f127423 */ /* 0x000fe20000000012 */
[----:B-1----:R-:W-:Y:S02]  /*5210*/  LEA R17, R17, -R16, 0x17 ;  /* 0x8000001011117211 */ /* 0x002fe400078eb8ff */
[----:B------:R-:W-:Y:S01]  /*5220*/  FSEL R3, RZ, +INF , !P2 ;  /* 0x7f800000ff037808 */ /* 0x000fe20005000000 */
[----:B------:R-:W-:-:S04]  /*5230*/  FFMA R18, R15, R18, 0.0096188392490148544312 ;  /* 0x3c1d98560f127423 */ /* 0x000fc80000000012 */
[----:B------:R-:W-:-:S04]  /*5240*/  FFMA R18, R15, R18, 0.055503588169813156128 ;  /* 0x3d6357bb0f127423 */ /* 0x000fc80000000012 */
[----:B------:R-:W-:-:S04]  /*5250*/  FFMA R18, R15, R18, 0.24022644758224487305 ;  /* 0x3e75fdec0f127423 */ /* 0x000fc80000000012 */
[----:B------:R-:W-:Y:S01]  /*5260*/  FFMA R20, R15, R18, 0.69314718246459960938 ;  /* 0x3f3172180f147423 */ /* 0x000fe20000000012 */
[----:B------:R-:W-:-:S03]  /*5270*/  IADD3 R18, PT, PT, R16, 0x7f000000, RZ ;  /* 0x7f00000010127810 */ /* 0x000fc60007ffe0ff */
[----:B------:R-:W-:-:S04]  /*5280*/  FFMA R15, R15, R20, 1 ;  /* 0x3f8000000f0f7423 */ /* 0x000fc80000000014 */
[----:B------:R-:W-:-:S04]  /*5290*/  FMUL R18, R18, R15 ;  /* 0x0000000f12127220 */ /* 0x000fc80000400000 */
[----:B------:R-:W-:Y:S01]  /*52a0*/  @!P3 FMUL R3, R17, R18 ;  /* 0x000000121103b220 */ /* 0x000fe20000400000 */
[----:B------:R-:W-:-:S07]  /*52b0*/  @!P0 LOP3.LUT R3, R5, 0x7fffffff, RZ, 0xc0, !PT ;  /* 0x7fffffff05038812 */ /* 0x000fce00078ec0ff */
.L_x_105:
[----:B------:R-:W-:Y:S05]  /*52c0*/  BSYNC.RECONVERGENT B0 ;  /* 0x0000000000007941 */ /* 0x000fea0003800200 */
.L_x_104:
[----:B------:R-:W-:Y:S01]  /*52d0*/  FADD R3, R3, R4 ;  /* 0x0000000403037221 */ /* 0x000fe20000000000 */
[----:B------:R-:W-:Y:S01]  /*52e0*/  FFMA R4, -R22, R8, |R0| ;  /* 0x0000000816047223 */ /* 0x000fe20000000500 */
[----:B------:R-:W-:Y:S02]  /*52f0*/  BSSY.RECONVERGENT B0, `(.L_x_106) ;  /* 0x0000008000007945 */ /* 0x000fe40003800200 */
[----:B------:R-:W-:Y:S01]  /*5300*/  FMUL R3, R3, -0.5 ;  /* 0xbf00000003037820 */ /* 0x000fe20000400000 */
[----:B------:R-:W-:Y:S01]  /*5310*/  FFMA R4, R7, R4, R8 ;  /* 0x0000000407047223 */ /* 0x000fe20000000008 */
[----:B------:R-:W-:Y:S06]  /*5320*/  @!P1 BRA `(.L_x_107) ;  /* 0x0000000000109947 */ /* 0x000fec0003800000 */
[----:B------:R-:W-:Y:S01]  /*5330*/  FADD R5, |R0|, -RZ ;  /* 0x800000ff00057221 */ /* 0x000fe20000000200 */
[----:B------:R-:W-:-:S07]  /*5340*/  MOV R16, 0x5360 ;  /* 0x0000536000107802 */ /* 0x000fce0000000f00 */
[----:B------:R-:W-:Y:S05]  /*5350*/  CALL.REL.NOINC `($__internal_1_$__cuda_sm3x_div_rn_noftz_f32_slowpath) ;  /* 0x0000000800387944 */ /* 0x000fea0003c00000 */
[----:B------:R-:W-:-:S07]  /*5360*/  MOV R4, R5 ;  /* 0x0000000500047202 */ /* 0x000fce0000000f00 */
.L_x_107:
[----:B------:R-:W-:Y:S05]  /*5370*/  BSYNC.RECONVERGENT B0 ;  /* 0x0000000000007941 */ /* 0x000fea0003800200 */
.L_x_106:
[----:B------:R-:W-:Y:S01]  /*5380*/  FADD R22, R10, R9 ;  /* 0x000000090a167221 */ /* 0x000fe20000000000 */
[----:B------:R-:W-:Y:S03]  /*5390*/  BSSY.RECONVERGENT B0, `(.L_x_108) ;  /* 0x000000c000007945 */ /* 0x000fe60003800200 */
[----:B------:R-:W0:Y:S08]  /*53a0*/  MUFU.RCP R5, R22 ;  /* 0x0000001600057308 */ /* 0x000e300000001000 */
[----:B------:R-:W1:Y:S01]  /*53b0*/  FCHK P0, |R2|, R22 ;  /* 0x0000001602007302 */ /* 0x000e620000000200 */
[----:B0-----:R-:W-:-:S04]  /*53c0*/  FFMA R0, -R22, R5, 1 ;  /* 0x3f80000016007423 */ /* 0x001fc80000000105 */
[----:B------:R-:W-:-:S04]  /*53d0*/  FFMA R5, R5, R0, R5 ;  /* 0x0000000005057223 */ /* 0x000fc80000000005 */
[----:B------:R-:W-:-:S04]  /*53e0*/  FFMA R0, |R2|, R5, RZ ;  /* 0x0000000502007223 */ /* 0x000fc800000002ff */
[----:B------:R-:W-:-:S04]  /*53f0*/  FFMA R7, -R22, R0, |R2| ;  /* 0x0000000016077223 */ /* 0x000fc80000000502 */
[----:B------:R-:W-:Y:S01]  /*5400*/  FFMA R5, R5, R7, R0 ;  /* 0x0000000705057223 */ /* 0x000fe20000000000 */
[----:B-1----:R-:W-:Y:S06]  /*5410*/  @!P0 BRA `(.L_x_109) ;  /* 0x00000000000c8947 */ /* 0x002fec0003800000 */
[----:B------:R-:W-:Y:S01]  /*5420*/  FADD R5, |R2|, -RZ ;  /* 0x800000ff02057221 */ /* 0x000fe20000000200 */
[----:B------:R-:W-:-:S07]  /*5430*/  MOV R16, 0x5450 ;  /* 0x0000545000107802 */ /* 0x000fce0000000f00 */
[----:B------:R-:W-:Y:S05]  /*5440*/  CALL.REL.NOINC `($__internal_1_$__cuda_sm3x_div_rn_noftz_f32_slowpath) ;  /* 0x0000000400fc7944 */ /* 0x000fea0003c00000 */
.L_x_109:
[----:B------:R-:W-:Y:S05]  /*5450*/  BSYNC.RECONVERGENT B0 ;  /* 0x0000000000007941 */ /* 0x000fea0003800200 */
.L_x_108:
[----:B------:R-:W-:Y:S02]  /*5460*/  HFMA2 R7, -RZ, RZ, 0.96630859375, -0.0022525787353515625 ;  /* 0x3bbb989dff077431 */ /* 0x000fe400000001ff */
[----:B------:R-:W-:Y:S01]  /*5470*/  FADD R4, R5, R4 ;  /* 0x0000000405047221 */ /* 0x000fe20000000000 */
[----:B------:R-:W-:Y:S01]  /*5480*/  MOV R5, 0x437c0000 ;  /* 0x437c000000057802 */ /* 0x000fe20000000f00 */
[----:B------:R-:W-:Y:S01]  /*5490*/  BSSY.RECONVERGENT B0, `(.L_x_110) ;  /* 0x0000057000007945 */ /* 0x000fe20003800200 */
[----:B------:R-:W-:Y:S01]  /*54a0*/  ISETP.GT.AND P0, PT, R14, 0x3ff, PT ;  /* 0x000003ff0e00780c */ /* 0x000fe20003f04270 */
[----:B------:R-:W-:Y:S01]  /*54b0*/  FMUL R4, R4, -1.5 ;  /* 0xbfc0000004047820 */ /* 0x000fe20000400000 */
[----:B------:R-:W-:Y:S02]  /*54c0*/  HFMA2 R16, -RZ, RZ, 0, 0 ;  /* 0x00000000ff107431 */ /* 0x000fe400000001ff */
[-C--:B------:R-:W-:Y:S01]  /*54d0*/  FFMA.SAT R0, R3, R7.reuse, 0.5 ;  /* 0x3f00000003007423 */ /* 0x080fe20000002007 */
[----:B------:R-:W-:-:S03]  /*54e0*/  FFMA.SAT R7, R4, R7, 0.5 ;  /* 0x3f00000004077423 */ /* 0x000fc60000002007 */
[-C--:B------:R-:W-:Y:S01]  /*54f0*/  FFMA.RM R0, R0, R5.reuse, 12582913 ;  /* 0x4b40000100007423 */ /* 0x080fe20000004005 */
[----:B------:R-:W-:-:S03]  /*5500*/  FFMA.RM R7, R7, R5, 12582913 ;  /* 0x4b40000107077423 */ /* 0x000fc60000004005 */
[----:B------:R-:W-:Y:S01]  /*5510*/  FADD R2, R0, -12583039 ;  /* 0xcb40007f00027421 */ /* 0x000fe20000000000 */
[----:B------:R-:W-:-:S03]  /*5520*/  FADD R5, R7, -12583039 ;  /* 0xcb40007f07057421 */ /* 0x000fc60000000000 */
[----:B------:R-:W-:Y:S01]  /*5530*/  FFMA R2, R3, 1.4426950216293334961, -R2 ;  /* 0x3fb8aa3b03027823 */ /* 0x000fe20000000802 */
[----:B------:R-:W-:-:S03]  /*5540*/  FFMA R5, R4, 1.4426950216293334961, -R5 ;  /* 0x3fb8aa3b04057823 */ /* 0x000fc60000000805 */
[----:B------:R-:W-:Y:S01]  /*5550*/  FFMA R10, R3, 1.925963033500011079e-08, R2 ;  /* 0x32a57060030a7823 */ /* 0x000fe20000000002 */
[----:B------:R-:W-:Y:S01]  /*5560*/  FFMA R5, R4, 1.925963033500011079e-08, R5 ;  /* 0x32a5706004057823 */ /* 0x000fe20000000005 */
[----:B------:R-:W0:Y:S03]  /*5570*/  LDC.64 R2, c[0x0][0x3a0] ;  /* 0x0000e800ff027b82 */ /* 0x000e260000000a00 */
[----:B------:R1:W2:Y:S08]  /*5580*/  MUFU.EX2 R15, R5 ;  /* 0x00000005000f7308 */ /* 0x0002b00000000800 */
[----:B------:R-:W3:Y:S01]  /*5590*/  MUFU.EX2 R10, R10 ;  /* 0x0000000a000a7308 */ /* 0x000ee20000000800 */
[----:B-1----:R-:W-:Y:S05]  /*55a0*/  @P0 BRA `(.L_x_111) ;  /* 0x0000000400140947 */ /* 0x002fea0003800000 */
[----:B------:R-:W1:Y:S01]  /*55b0*/  LDC.64 R4, c[0x0][0x390] ;  /* 0x0000e400ff047b82 */ /* 0x000e620000000a00 */
[----:B------:R-:W-:Y:S01]  /*55c0*/  MOV R16, RZ ;  /* 0x000000ff00107202 */ /* 0x000fe20000000f00 */
[----:B------:R-:W-:-:S06]  /*55d0*/  UMOV UR4, URZ ;  /* 0x000000ff00047c82 */ /* 0x000fcc0008000000 */
[----:B------:R-:W4:Y:S01]  /*55e0*/  LDC.64 R8, c[0x0][0x398] ;  /* 0x0000e600ff087b82 */ /* 0x000f220000000a00 */
[----:B-1----:R-:W-:-:S03]  /*55f0*/  IMAD.WIDE R4, R12, 0x4, R4 ;  /* 0x000000040c047825 */ /* 0x002fc600078e0204 */
[----:B------:R-:W-:Y:S01]  /*5600*/  IADD3 R20, P0, PT, R4, 0x20, RZ ;  /* 0x0000002004147810 */ /* 0x000fe20007f1e0ff */
[----:B----4-:R-:W-:-:S03]  /*5610*/  IMAD.WIDE.U32 R8, R11, 0x4, R8 ;  /* 0x000000040b087825 */ /* 0x010fc600078e0008 */
[----:B------:R-:W-:Y:S02]  /*5620*/  IADD3.X R21, PT, PT, RZ, R5, RZ, P0, !PT ;  /* 0x00000005ff157210 */ /* 0x000fe400007fe4ff */
[----:B------:R-:W-:-:S04]  /*5630*/  IADD3 R18, P1, PT, R8, 0x20, RZ ;  /* 0x0000002008127810 */ /* 0x000fc80007f3e0ff */
[----:B------:R-:W-:-:S09]  /*5640*/  IADD3.X R19, PT, PT, RZ, R9, RZ, P1, !PT ;  /* 0x00000009ff137210 */ /* 0x000fd20000ffe4ff */
.L_x_112:
[----:B------:R-:W-:Y:S02]  /*5650*/  MOV R4, R20 ;  /* 0x0000001400047202 */ /* 0x000fe40000000f00 */
[----:B------:R-:W-:Y:S02]  /*5660*/  MOV R5, R21 ;  /* 0x0000001500057202 */ /* 0x000fe40000000f00 */
[----:B------:R-:W-:Y:S02]  /*5670*/  MOV R8, R18 ;  /* 0x0000001200087202 */ /* 0x000fe40000000f00 */
[----:B------:R-:W-:Y:S01]  /*5680*/  MOV R9, R19 ;  /* 0x0000001300097202 */ /* 0x000fe20000000f00 */
[----:B------:R-:W4:Y:S04]  /*5690*/  LDG.E R21, desc[UR6][R4.64+-0x20] ;  /* 0xffffe00604157981 */ /* 0x000f28000c1e1900 */
[----:B------:R-:W4:Y:S04]  /*56a0*/  LDG.E R20, desc[UR6][R8.64+-0x20] ;  /* 0xffffe00608147981 */ /* 0x000f28000c1e1900 */
[----:B------:R-:W5:Y:S04]  /*56b0*/  LDG.E R27, desc[UR6][R4.64+-0x1c] ;  /* 0xffffe406041b7981 */ /* 0x000f68000c1e1900 */
[----:B------:R-:W5:Y:S04]  /*56c0*/  LDG.E R26, desc[UR6][R8.64+-0x1c] ;  /* 0xffffe406081a7981 */ /* 0x000f68000c1e1900 */
[----:B------:R-:W2:Y:S04]  /*56d0*/  LDG.E R18, desc[UR6][R4.64+-0x18] ;  /* 0xffffe80604127981 */ /* 0x000ea8000c1e1900 */
[----:B------:R-:W2:Y:S04]  /*56e0*/  LDG.E R19, desc[UR6][R8.64+-0x18] ;  /* 0xffffe80608137981 */ /* 0x000ea8000c1e1900 */
[----:B------:R-:W3:Y:S04]  /*56f0*/  LDG.E R24, desc[UR6][R4.64+-0x14] ;  /* 0xffffec0604187981 */ /* 0x000ee8000c1e1900 */
[----:B------:R-:W3:Y:S04]  /*5700*/  LDG.E R17, desc[UR6][R8.64+-0x14] ;  /* 0xffffec0608117981 */ /* 0x000ee8000c1e1900 */
[----:B------:R-:W3:Y:S04]  /*5710*/  LDG.E R11, desc[UR6][R4.64+-0x10] ;  /* 0xfffff006040b7981 */ /* 0x000ee8000c1e1900 */
[----:B------:R-:W3:Y:S04]  /*5720*/  LDG.E R12, desc[UR6][R8.64+-0x10] ;  /* 0xfffff006080c7981 */ /* 0x000ee8000c1e1900 */
[----:B------:R-:W3:Y:S04]  /*5730*/  LDG.E R22, desc[UR6][R4.64+-0xc] ;  /* 0xfffff40604167981 */ /* 0x000ee8000c1e1900 */
[----:B------:R-:W3:Y:S01]  /*5740*/  LDG.E R25, desc[UR6][R8.64+-0xc] ;  /* 0xfffff40608197981 */ /* 0x000ee2000c1e1900 */
[----:B----4-:R-:W-:-:S03]  /*5750*/  FFMA R20, R21, R20, R16 ;  /* 0x0000001415147223 */ /* 0x010fc60000000010 */
[----:B------:R-:W4:Y:S04]  /*5760*/  LDG.E R21, desc[UR6][R8.64+-0x8] ;  /* 0xfffff80608157981 */ /* 0x000f28000c1e1900 */
[----:B------:R-:W4:Y:S01]  /*5770*/  LDG.E R16, desc[UR6][R4.64] ;  /* 0x0000000604107981 */ /* 0x000f22000c1e1900 */
[----:B-----5:R-:W-:-:S03]  /*5780*/  FFMA R27, R27, R26, R20 ;  /* 0x0000001a1b1b7223 */ /* 0x020fc60000000014 */
[----:B------:R-:W4:Y:S01]  /*5790*/  LDG.E R20, desc[UR6][R4.64+-0x8] ;  /* 0xfffff80604147981 */ /* 0x000f22000c1e1900 */
[----:B--2---:R-:W-:-:S03]  /*57a0*/  FFMA R27, R18, R19, R27 ;  /* 0x00000013121b7223 */ /* 0x004fc6000000001b */
[----:B------:R-:W2:Y:S04]  /*57b0*/  LDG.E R18, desc[UR6][R4.64+-0x4] ;  /* 0xfffffc0604127981 */ /* 0x000ea8000c1e1900 */
[----:B------:R-:W2:Y:S01]  /*57c0*/  LDG.E R19, desc[UR6][R8.64+-0x4] ;  /* 0xfffffc0608137981 */ /* 0x000ea2000c1e1900 */
[----:B---3--:R-:W-:-:S03]  /*57d0*/  FFMA R24, R24, R17, R27 ;  /* 0x0000001118187223 */ /* 0x008fc6000000001b */
[----:B------:R-:W3:Y:S01]  /*57e0*/  LDG.E R17, desc[UR6][R8.64] ;  /* 0x0000000608117981 */ /* 0x000ee2000c1e1900 */
[----:B------:R-:W-:-:S03]  /*57f0*/  FFMA R27, R11, R12, R24 ;  /* 0x0000000c0b1b7223 */ /* 0x000fc60000000018 */
[----:B------:R-:W5:Y:S04]  /*5800*/  LDG.E R12, desc[UR6][R4.64+0x4] ;  /* 0x00000406040c7981 */ /* 0x000f68000c1e1900 */
[----:B------:R-:W5:Y:S01]  /*5810*/  LDG.E R11, desc[UR6][R8.64+0x4] ;  /* 0x00000406080b7981 */ /* 0x000f62000c1e1900 */
[----:B------:R-:W-:-:S03]  /*5820*/  FFMA R27, R22, R25, R27 ;  /* 0x00000019161b7223 */ /* 0x000fc6000000001b */
[----:B------:R-:W5:Y:S04]  /*5830*/  LDG.E R22, desc[UR6][R4.64+0x8] ;  /* 0x0000080604167981 */ /* 0x000f68000c1e1900 */
[----:B------:R-:W5:Y:S01]  /*5840*/  LDG.E R25, desc[UR6][R8.64+0x8] ;  /* 0x0000080608197981 */ /* 0x000f62000c1e1900 */
[----:B----4-:R-:W-:-:S03]  /*5850*/  FFMA R27, R20, R21, R27 ;  /* 0x00000015141b7223 */ /* 0x010fc6000000001b */
[----:B------:R-:W4:Y:S04]  /*5860*/  LDG.E R21, desc[UR6][R4.64+0xc] ;  /* 0x00000c0604157981 */ /* 0x000f28000c1e1900 */
[----:B------:R-:W4:Y:S01]  /*5870*/  LDG.E R20, desc[UR6][R8.64+0xc] ;  /* 0x00000c0608147981 */ /* 0x000f22000c1e1900 */
[----:B--2---:R-:W-:-:S03]  /*5880*/  FFMA R27, R18, R19, R27 ;  /* 0x00000013121b7223 */ /* 0x004fc6000000001b */
[----:B------:R-:W2:Y:S04]  /*5890*/  LDG.E R18, desc[UR6][R4.64+0x10] ;  /* 0x0000100604127981 */ /* 0x000ea8000c1e1900 */
[----:B------:R-:W2:Y:S01]  /*58a0*/  LDG.E R19, desc[UR6][R8.64+0x10] ;  /* 0x0000100608137981 */ /* 0x000ea2000c1e1900 */
[----:B---3--:R-:W-:-:S03]  /*58b0*/  FFMA R27, R16, R17, R27 ;  /* 0x00000011101b7223 */ /* 0x008fc6000000001b */
[----:B------:R-:W3:Y:S04]  /*58c0*/  LDG.E R16, desc[UR6][R4.64+0x14] ;  /* 0x0000140604107981 */ /* 0x000ee8000c1e1900 */
[----:B------:R-:W3:Y:S01]  /*58d0*/  LDG.E R17, desc[UR6][R8.64+0x14] ;  /* 0x0000140608117981 */ /* 0x000ee2000c1e1900 */
[----:B-----5:R-:W-:-:S03]  /*58e0*/  FFMA R27, R12, R11, R27 ;  /* 0x0000000b0c1b7223 */ /* 0x020fc6000000001b */
[----:B------:R-:W5:Y:S04]  /*58f0*/  LDG.E R12, desc[UR6][R4.64+0x18] ;  /* 0x00001806040c7981 */ /* 0x000f68000c1e1900 */
[----:B------:R-:W5:Y:S01]  /*5900*/  LDG.E R11, desc[UR6][R8.64+0x18] ;  /* 0x00001806080b7981 */ /* 0x000f62000c1e1900 */
[----:B------:R-:W-:-:S03]  /*5910*/  FFMA R24, R22, R25, R27 ;  /* 0x0000001916187223 */ /* 0x000fc6000000001b */
[----:B------:R-:W5:Y:S04]  /*5920*/  LDG.E R22, desc[UR6][R4.64+0x1c] ;  /* 0x00001c0604167981 */ /* 0x000f68000c1e1900 */
[----:B------:R-:W5:Y:S01]  /*5930*/  LDG.E R25, desc[UR6][R8.64+0x1c] ;  /* 0x00001c0608197981 */ /* 0x000f62000c1e1900 */
[----:B------:R-:W-:-:S04]  /*5940*/  UIADD3 UR4, UPT, UPT, UR4, 0x10, URZ ;  /* 0x0000001004047890 */ /* 0x000fc8000fffe0ff */
[----:B------:R-:W-:Y:S01]  /*5950*/  UISETP.NE.AND UP0, UPT, UR4, 0x400, UPT ;  /* 0x000004000400788c */ /* 0x000fe2000bf05270 */
[----:B----4-:R-:W-:Y:S01]  /*5960*/  FFMA R21, R21, R20, R24 ;  /* 0x0000001415157223 */ /* 0x010fe20000000018 */
[----:B------:R-:W-:-:S03]  /*5970*/  IADD3 R20, P0, PT, R4, 0x40, RZ ;  /* 0x0000004004147810 */ /* 0x000fc60007f1e0ff */
[----:B--2---:R-:W-:Y:S01]  /*5980*/  FFMA R19, R18, R19, R21 ;  /* 0x0000001312137223 */ /* 0x004fe20000000015 */
[----:B------:R-:W-:-:S03]  /*5990*/  IADD3 R18, P1, PT, R8, 0x40, RZ ;  /* 0x0000004008127810 */ /* 0x000fc60007f3e0ff */
[----:B---3--:R-:W-:Y:S01]  /*59a0*/  FFMA R17, R16, R17, R19 ;  /* 0x0000001110117223 */ /* 0x008fe20000000013 */
[----:B------:R-:W-:Y:S02]  /*59b0*/  IADD3.X R21, PT, PT, RZ, R5, RZ, P0, !PT ;  /* 0x00000005ff157210 */ /* 0x000fe400007fe4ff */
[----:B------:R-:W-:Y:S01]  /*59c0*/  IADD3.X R19, PT, PT, RZ, R9, RZ, P1, !PT ;  /* 0x00000009ff137210 */ /* 0x000fe20000ffe4ff */
[----:B-----5:R-:W-:-:S04]  /*59d0*/  FFMA R11, R12, R11, R17 ;  /* 0x0000000b0c0b7223 */ /* 0x020fc80000000011 */
[----:B------:R-:W-:Y:S01]  /*59e0*/  FFMA R16, R22, R25, R11 ;  /* 0x0000001916107223 */ /* 0x000fe2000000000b */
[----:B------:R-:W-:Y:S06]  /*59f0*/  BRA.U UP0, `(.L_x_112) ;  /* 0xfffffffd00147547 */ /* 0x000fec000b83ffff */
.L_x_111:
[----:B------:R-:W-:Y:S05]  /*5a00*/  BSYNC.RECONVERGENT B0 ;  /* 0x0000000000007941 */ /* 0x000fea0003800200 */
.L_x_110:
[----:B------:R-:W1:Y:S01]  /*5a10*/  LDCU UR4, c[0x0][0x3a8] ;  /* 0x00007500ff0477ac */ /* 0x000e620008000800 */
[----:B------:R-:W-:Y:S01]  /*5a20*/  SHF.L.U32 R5, R0, 0x17, RZ ;  /* 0x0000001700057819 */ /* 0x000fe200000006ff */
[----:B------:R-:W-:Y:S01]  /*5a30*/  FADD R6, R23, R6 ;  /* 0x0000000617067221 */ /* 0x000fe20000000000 */
[----:B------:R-:W-:-:S03]  /*5a40*/  SHF.L.U32 R0, R7, 0x17, RZ ;  /* 0x0000001707007819 */ /* 0x000fc600000006ff */
[----:B---3--:R-:W-:Y:S02]  /*5a50*/  FMUL R5, R5, R10 ;  /* 0x0000000a05057220 */ /* 0x008fe40000400000 */
[----:B--2---:R-:W-:-:S04]  /*5a60*/  FMUL R0, R0, R15 ;  /* 0x0000000f00007220 */ /* 0x004fc80000400000 */
[----:B------:R-:W-:-:S04]  /*5a70*/  FMUL R5, R5, R0 ;  /* 0x0000000005057220 */ /* 0x000fc80000400000 */
[----:B------:R-:W-:Y:S01]  /*5a80*/  FADD R5, R5, R6 ;  /* 0x0000000605057221 */ /* 0x000fe20000000000 */
[----:B-1----:R-:W-:-:S03]  /*5a90*/  IMAD R13, R14, UR4, R13 ;  /* 0x000000040e0d7c24 */ /* 0x002fc6000f8e020d */
[----:B------:R-:W-:Y:S01]  /*5aa0*/  FADD R5, R5, R16 ;  /* 0x0000001005057221 */ /* 0x000fe20000000000 */
[----:B0-----:R-:W-:-:S05]  /*5ab0*/  IMAD.WIDE R2, R13, 0x4, R2 ;  /* 0x000000040d027825 */ /* 0x001fca00078e0202 */
[----:B------:R-:W-:Y:S01]  /*5ac0*/  STG.E desc[UR6][R2.64], R5 ;  /* 0x0000000502007986 */ /* 0x000fe2000c101906 */
[----:B------:R-:W-:Y:S05]  /*5ad0*/  EXIT ;  /* 0x000000000000794d */ /* 0x000fea0003800000 */
        .weak           $__internal_0_$__cuda_sm20_sqrt_rn_f32_slowpath
        .type           $__internal_0_$__cuda_sm20_sqrt_rn_f32_slowpath,@function
        .size           $__internal_0_$__cuda_sm20_sqrt_rn_f32_slowpath,($__internal_1_$__cuda_sm3x_div_rn_noftz_f32_slowpath - $__internal_0_$__cuda_sm20_sqrt_rn_f32_slowpath)
$__internal_0_$__cuda_sm20_sqrt_rn_f32_slowpath:
[----:B------:R-:W-:-:S13]  /*5ae0*/  LOP3.LUT P0, RZ, R5, 0x7fffffff, RZ, 0xc0, !PT ;  /* 0x7fffffff05ff7812 */ /* 0x000fda000780c0ff */
[----:B------:R-:W-:Y:S01]  /*5af0*/  @!P0 MOV R15, R5 ;  /* 0x00000005000f8202 */ /* 0x000fe20000000f00 */
[----:B------:R-:W-:Y:S06]  /*5b00*/  @!P0 BRA `(.L_x_113) ;  /* 0x0000000000408947 */ /* 0x000fec0003800000 */
[----:B------:R-:W-:-:S13]  /*5b10*/  FSETP.GEU.FTZ.AND P0, PT, R5, RZ, PT ;  /* 0x000000ff0500720b */ /* 0x000fda0003f1e000 */
[----:B------:R-:W-:Y:S01]  /*5b20*/  @!P0 MOV R15, 0x7fffffff ;  /* 0x7fffffff000f8802 */ /* 0x000fe20000000f00 */
[----:B------:R-:W-:Y:S06]  /*5b30*/  @!P0 BRA `(.L_x_113) ;  /* 0x0000000000348947 */ /* 0x000fec0003800000 */
[----:B------:R-:W-:-:S13]  /*5b40*/  FSETP.GTU.FTZ.AND P0, PT, |R5|, +INF , PT ;  /* 0x7f8000000500780b */ /* 0x000fda0003f1c200 */
[----:B------:R-:W-:Y:S01]  /*5b50*/  @P0 FADD.FTZ R15, R5, 1 ;  /* 0x3f800000050f0421 */ /* 0x000fe20000010000 */
[----:B------:R-:W-:Y:S06]  /*5b60*/  @P0 BRA `(.L_x_113) ;  /* 0x0000000000280947 */ /* 0x000fec0003800000 */
[----:B------:R-:W-:-:S13]  /*5b70*/  FSETP.NEU.FTZ.AND P0, PT, |R5|, +INF , PT ;  /* 0x7f8000000500780b */ /* 0x000fda0003f1d200 */
[----:B------:R-:W-:-:S04]  /*5b80*/  @P0 FFMA R16, R5, 1.84467440737095516160e+19, RZ ;  /* 0x5f80000005100823 */ /* 0x000fc800000000ff */
[----:B------:R-:W0:Y:S02]  /*5b90*/  @P0 MUFU.RSQ R15, R16 ;  /* 0x00000010000f0308 */ /* 0x000e240000001400 */
[----:B0-----:R-:W-:Y:S01]  /*5ba0*/  @P0 FMUL.FTZ R17, R16, R15 ;  /* 0x0000000f10110220 */ /* 0x001fe20000410000 */
[----:B------:R-:W-:Y:S01]  /*5bb0*/  @P0 FMUL.FTZ R19, R15, 0.5 ;  /* 0x3f0000000f130820 */ /* 0x000fe20000410000 */
[----:B------:R-:W-:Y:S02]  /*5bc0*/  @!P0 MOV R15, R5 ;  /* 0x00000005000f8202 */ /* 0x000fe40000000f00 */
[----:B------:R-:W-:-:S04]  /*5bd0*/  @P0 FADD.FTZ R18, -R17, -RZ ;  /* 0x800000ff11120221 */ /* 0x000fc80000010100 */
[----:B------:R-:W-:-:S04]  /*5be0*/  @P0 FFMA R18, R17, R18, R16 ;  /* 0x0000001211120223 */ /* 0x000fc80000000010 */
[----:B------:R-:W-:-:S04]  /*5bf0*/  @P0 FFMA R18, R18, R19, R17 ;  /* 0x0000001312120223 */ /* 0x000fc80000000011 */
[----:B------:R-:W-:-:S07]  /*5c00*/  @P0 FMUL.FTZ R15, R18, 2.3283064365386962891e-10 ;  /* 0x2f800000120f0820 */ /* 0x000fce0000410000 */
.L_x_113:
[----:B------:R-:W-:Y:S01]  /*5c10*/  HFMA2 R17, -RZ, RZ, 0, 0 ;  /* 0x00000000ff117431 */ /* 0x000fe200000001ff */
[----:B------:R-:W-:-:S04]  /*5c20*/  MOV R16, R20 ;  /* 0x0000001400107202 */ /* 0x000fc80000000f00 */
[----:B------:R-:W-:Y:S05]  /*5c30*/  RET.REL.NODEC R16 `(_Z19compute_cost_kernelPfS_S_S_S_i) ;  /* 0xffffffa010f07950 */ /* 0x000fea0003c3ffff */
        .weak           $__internal_1_$__cuda_sm3x_div_rn_noftz_f32_slowpath
        .type           $__internal_1_$__cuda_sm3x_div_rn_noftz_f32_slowpath,@function
        .size           $__internal_1_$__cuda_sm3x_div_rn_noftz_f32_slowpath,(.L_x_127 - $__internal_1_$__cuda_sm3x_div_rn_noftz_f32_slowpath)
$__internal_1_$__cuda_sm3x_div_rn_noftz_f32_slowpath:
[----:B------:R-:W-:Y:S01]  /*5c40*/  SHF.R.U32.HI R15, RZ, 0x17, R22 ;  /* 0x00000017ff0f7819 */ /* 0x000fe20000011616 */
[----:B------:R-:W-:Y:S01]  /*5c50*/  BSSY.RECONVERGENT B2, `(.L_x_114) ;  /* 0x0000062000027945 */ /* 0x000fe20003800200 */
[----:B------:R-:W-:Y:S02]  /*5c60*/  SHF.R.U32.HI R20, RZ, 0x17, R5 ;  /* 0x00000017ff147819 */ /* 0x000fe40000011605 */
[----:B------:R-:W-:Y:S02]  /*5c70*/  LOP3.LUT R15, R15, 0xff, RZ, 0xc0, !PT ;  /* 0x000000ff0f0f7812 */ /* 0x000fe400078ec0ff */
[----:B------:R-:W-:Y:S02]  /*5c80*/  LOP3.LUT R20, R20, 0xff, RZ, 0xc0, !PT ;  /* 0x000000ff14147812 */ /* 0x000fe400078ec0ff */
[----:B------:R-:W-:Y:S02]  /*5c90*/  IADD3 R18, PT, PT, R15, -0x1, RZ ;  /* 0xffffffff0f127810 */ /* 0x000fe40007ffe0ff */
[----:B------:R-:W-:-:S02]  /*5ca0*/  IADD3 R19, PT, PT, R20, -0x1, RZ ;  /* 0xffffffff14137810 */ /* 0x000fc40007ffe0ff */
[----:B------:R-:W-:-:S04]  /*5cb0*/  ISETP.GT.U32.AND P0, PT, R18, 0xfd, PT ;  /* 0x000000fd1200780c */ /* 0x000fc80003f04070 */
[----:B------:R-:W-:-:S13]  /*5cc0*/  ISETP.GT.U32.OR P0, PT, R19, 0xfd, P0 ;  /* 0x000000fd1300780c */ /* 0x000fda0000704470 */
[----:B------:R-:W-:Y:S01]  /*5cd0*/  @!P0 MOV R17, RZ ;  /* 0x000000ff00118202 */ /* 0x000fe20000000f00 */
[----:B------:R-:W-:Y:S06]  /*5ce0*/  @!P0 BRA `(.L_x_115) ;  /* 0x00000000005c8947 */ /* 0x000fec0003800000 */
[----:B------:R-:W-:Y:S02]  /*5cf0*/  FSETP.GTU.FTZ.AND P0, PT, |R5|, +INF , PT ;  /* 0x7f8000000500780b */ /* 0x000fe40003f1c200 */
[----:B------:R-:W-:-:S04]  /*5d00*/  FSETP.GTU.FTZ.AND P1, PT, |R22|, +INF , PT ;  /* 0x7f8000001600780b */ /* 0x000fc80003f3c200 */
[----:B------:R-:W-:-:S13]  /*5d10*/  PLOP3.LUT P0, PT, P0, P1, PT, 0xf8, 0x8f ;  /* 0x00000000008f781c */ /* 0x000fda0000703f70 */
[----:B------:R-:W-:Y:S05]  /*5d20*/  @P0 BRA `(.L_x_116) ;  /* 0x00000004004c0947 */ /* 0x000fea0003800000 */
[----:B------:R-:W-:-:S13]  /*5d30*/  LOP3.LUT P0, RZ, R22, 0x7fffffff, R5, 0xc8, !PT ;  /* 0x7fffffff16ff7812 */ /* 0x000fda000780c805 */
[----:B------:R-:W-:Y:S05]  /*5d40*/  @!P0 BRA `(.L_x_117) ;  /* 0x00000004003c8947 */ /* 0x000fea0003800000 */
[C---:B------:R-:W-:Y:S02]  /*5d50*/  FSETP.NEU.FTZ.AND P3, PT, |R5|.reuse, +INF , PT ;  /* 0x7f8000000500780b */ /* 0x040fe40003f7d200 */
[----:B------:R-:W-:Y:S02]  /*5d60*/  FSETP.NEU.FTZ.AND P1, PT, |R22|, +INF , PT ;  /* 0x7f8000001600780b */ /* 0x000fe40003f3d200 */
[----:B------:R-:W-:-:S11]  /*5d70*/  FSETP.NEU.FTZ.AND P0, PT, |R5|, +INF , PT ;  /* 0x7f8000000500780b */ /* 0x000fd60003f1d200 */
[----:B------:R-:W-:Y:S05]  /*5d80*/  @!P1 BRA !P3, `(.L_x_117) ;  /* 0x00000004002c9947 */ /* 0x000fea0005800000 */
[----:B------:R-:W-:-:S04]  /*5d90*/  LOP3.LUT P3, RZ, R5, 0x7fffffff, RZ, 0xc0, !PT ;  /* 0x7fffffff05ff7812 */ /* 0x000fc8000786c0ff */
[----:B------:R-:W-:-:S13]  /*5da0*/  PLOP3.LUT P1, PT, P1, P3, PT, 0x2f, 0xf2 ;  /* 0x0000000000f2781c */ /* 0x000fda0000f26577 */
[----:B------:R-:W-:Y:S05]  /*5db0*/  @P1 BRA `(.L_x_118) ;  /* 0x0000000400181947 */ /* 0x000fea0003800000 */
[----:B------:R-:W-:-:S04]  /*5dc0*/  LOP3.LUT P1, RZ, R22, 0x7fffffff, RZ, 0xc0, !PT ;  /* 0x7fffffff16ff7812 */ /* 0x000fc8000782c0ff */
[----:B------:R-:W-:-:S13]  /*5dd0*/  PLOP3.LUT P0, PT, P0, P1, PT, 0x2f, 0xf2 ;  /* 0x0000000000f2781c */ /* 0x000fda0000702577 */
[----:B------:R-:W-:Y:S05]  /*5de0*/  @P0 BRA `(.L_x_119) ;  /* 0x0000000400000947 */ /* 0x000fea0003800000 */
[----:B------:R-:W-:Y:S02]  /*5df0*/  ISETP.GE.AND P0, PT, R19, RZ, PT ;  /* 0x000000ff1300720c */ /* 0x000fe40003f06270 */
[----:B------:R-:W-:-:S11]  /*5e00*/  ISETP.GE.AND P1, PT, R18, RZ, PT ;  /* 0x000000ff1200720c */ /* 0x000fd60003f26270 */
[----:B------:R-:W-:Y:S01]  /*5e10*/  @P0 MOV R17, RZ ;  /* 0x000000ff00110202 */ /* 0x000fe20000000f00 */
[----:B------:R-:W-:Y:S01]  /*5e20*/  @!P0 FFMA R5, R5, 1.84467440737095516160e+19, RZ ;  /* 0x5f80000005058823 */ /* 0x000fe200000000ff */
[----:B------:R-:W-:Y:S01]  /*5e30*/  @!P0 MOV R17, 0xffffffc0 ;  /* 0xffffffc000118802 */ /* 0x000fe20000000f00 */
[----:B------:R-:W-:-:S03]  /*5e40*/  @!P1 FFMA R22, R22, 1.84467440737095516160e+19, RZ ;  /* 0x5f80000016169823 */ /* 0x000fc600000000ff */
[----:B------:R-:W-:-:S07]  /*5e50*/  @!P1 IADD3 R17, PT, PT, R17, 0x40, RZ ;  /* 0x0000004011119810 */ /* 0x000fce0007ffe0ff */
.L_x_115:
[----:B------:R-:W-:Y:S01]  /*5e60*/  LEA R25, R15, 0xc0800000, 0x17 ;  /* 0xc08000000f197811 */ /* 0x000fe200078eb8ff */
[----:B------:R-:W-:Y:S01]  /*5e70*/  BSSY.RECONVERGENT B3, `(.L_x_120) ;  /* 0x0000036000037945 */ /* 0x000fe20003800200 */
[----:B------:R-:W-:Y:S02]  /*5e80*/  IADD3 R20, PT, PT, R20, -0x7f, RZ ;  /* 0xffffff8114147810 */ /* 0x000fe40007ffe0ff */
[----:B------:R-:W-:-:S03]  /*5e90*/  IADD3 R25, PT, PT, -R25, R22, RZ ;  /* 0x0000001619197210 */ /* 0x000fc60007ffe1ff */
[C---:B------:R-:W-:Y:S01]  /*5ea0*/  IMAD R5, R20.reuse, -0x800000, R5 ;  /* 0xff80000014057824 */ /* 0x040fe200078e0205 */
[----:B------:R-:W0:Y:S01]  /*5eb0*/  MUFU.RCP R19, R25 ;  /* 0x0000001900137308 */ /* 0x000e220000001000 */
[----:B------:R-:W-:Y:S01]  /*5ec0*/  FADD.FTZ R18, -R25, -RZ ;  /* 0x800000ff19127221 */ /* 0x000fe20000010100 */
[----:B------:R-:W-:-:S04]  /*5ed0*/  IADD3 R20, PT, PT, R20, 0x7f, -R15 ;  /* 0x0000007f14147810 */ /* 0x000fc80007ffe80f */
[----:B------:R-:W-:Y:S01]  /*5ee0*/  IADD3 R20, PT, PT, R20, R17, RZ ;  /* 0x0000001114147210 */ /* 0x000fe20007ffe0ff */
[----:B0-----:R-:W-:-:S04]  /*5ef0*/  FFMA R22, R19, R18, 1 ;  /* 0x3f80000013167423 */ /* 0x001fc80000000012 */
[----:B------:R-:W-:-:S04]  /*5f00*/  FFMA R22, R19, R22, R19 ;  /* 0x0000001613167223 */ /* 0x000fc80000000013 */
[----:B------:R-:W-:-:S04]  /*5f10*/  FFMA R19, R5, R22, RZ ;  /* 0x0000001605137223 */ /* 0x000fc800000000ff */
[----:B------:R-:W-:-:S04]  /*5f20*/  FFMA R21, R18, R19, R5 ;  /* 0x0000001312157223 */ /* 0x000fc80000000005 */
[----:B------:R-:W-:-:S04]  /*5f30*/  FFMA R21, R22, R21, R19 ;  /* 0x0000001516157223 */ /* 0x000fc80000000013 */
[----:B------:R-:W-:-:S04]  /*5f40*/  FFMA R18, R18, R21, R5 ;  /* 0x0000001512127223 */ /* 0x000fc80000000005 */
[----:B------:R-:W-:-:S05]  /*5f50*/  FFMA R5, R22, R18, R21 ;  /* 0x0000001216057223 */ /* 0x000fca0000000015 */
[----:B------:R-:W-:-:S04]  /*5f60*/  SHF.R.U32.HI R15, RZ, 0x17, R5 ;  /* 0x00000017ff0f7819 */ /* 0x000fc80000011605 */
[----:B------:R-:W-:-:S04]  /*5f70*/  LOP3.LUT R15, R15, 0xff, RZ, 0xc0, !PT ;  /* 0x000000ff0f0f7812 */ /* 0x000fc800078ec0ff */
[----:B------:R-:W-:-:S04]  /*5f80*/  IADD3 R15, PT, PT, R15, R20, RZ ;  /* 0x000000140f0f7210 */ /* 0x000fc80007ffe0ff */
[----:B------:R-:W-:-:S04]  /*5f90*/  IADD3 R17, PT, PT, R15, -0x1, RZ ;  /* 0xffffffff0f117810 */ /* 0x000fc80007ffe0ff */
[----:B------:R-:W-:-:S13]  /*5fa0*/  ISETP.GE.U32.AND P0, PT, R17, 0xfe, PT ;  /* 0x000000fe1100780c */ /* 0x000fda0003f06070 */
[----:B------:R-:W-:Y:S05]  /*5fb0*/  @!P0 BRA `(.L_x_121) ;  /* 0x0000000000808947 */ /* 0x000fea0003800000 */
[----:B------:R-:W-:-:S13]  /*5fc0*/  ISETP.GT.AND P0, PT, R15, 0xfe, PT ;  /* 0x000000fe0f00780c */ /* 0x000fda0003f04270 */
[----:B------:R-:W-:Y:S05]  /*5fd0*/  @P0 BRA `(.L_x_122) ;  /* 0x00000000006c0947 */ /* 0x000fea0003800000 */
[----:B------:R-:W-:-:S13]  /*5fe0*/  ISETP.GE.AND P0, PT, R15, 0x1, PT ;  /* 0x000000010f00780c */ /* 0x000fda0003f06270 */
[----:B------:R-:W-:Y:S05]  /*5ff0*/  @P0 BRA `(.L_x_123) ;  /* 0x0000000000740947 */ /* 0x000fea0003800000 */
[----:B------:R-:W-:Y:S02]  /*6000*/  ISETP.GE.AND P0, PT, R15, -0x18, PT ;  /* 0xffffffe80f00780c */ /* 0x000fe40003f06270 */
[----:B------:R-:W-:-:S11]  /*6010*/  LOP3.LUT R5, R5, 0x80000000, RZ, 0xc0, !PT ;  /* 0x8000000005057812 */ /* 0x000fd600078ec0ff */
[----:B------:R-:W-:Y:S05]  /*6020*/  @!P0 BRA `(.L_x_123) ;  /* 0x0000000000688947 */ /* 0x000fea0003800000 */
[CCC-:B------:R-:W-:Y:S01]  /*6030*/  FFMA.RZ R17, R22.reuse, R18.reuse, R21.reuse ;  /* 0x0000001216117223 */ /* 0x1c0fe2000000c015 */
[CCC-:B------:R-:W-:Y:S01]  /*6040*/  FFMA.RP R19, R22.reuse, R18.reuse, R21.reuse ;  /* 0x0000001216137223 */ /* 0x1c0fe20000008015 */
[----:B------:R-:W-:Y:S01]  /*6050*/  FFMA.RM R22, R22, R18, R21 ;  /* 0x0000001216167223 */ /* 0x000fe20000004015 */
[----:B------:R-:W-:Y:S02]  /*6060*/  IADD3 R18, PT, PT, R15, 0x20, RZ ;  /* 0x000000200f127810 */ /* 0x000fe40007ffe0ff */
[----:B------:R-:W-:Y:S02]  /*6070*/  LOP3.LUT R17, R17, 0x7fffff, RZ, 0xc0, !PT ;  /* 0x007fffff11117812 */ /* 0x000fe400078ec0ff */
[----:B------:R-:W-:Y:S02]  /*6080*/  ISETP.NE.AND P3, PT, R15, RZ, PT ;  /* 0x000000ff0f00720c */ /* 0x000fe40003f65270 */
[----:B------:R-:W-:Y:S02]  /*6090*/  LOP3.LUT R17, R17, 0x800000, RZ, 0xfc, !PT ;  /* 0x0080000011117812 */ /* 0x000fe400078efcff */
[----:B------:R-:W-:-:S02]  /*60a0*/  ISETP.NE.AND P1, PT, R15, RZ, PT ;  /* 0x000000ff0f00720c */ /* 0x000fc40003f25270 */
[----:B------:R-:W-:Y:S02]  /*60b0*/  IADD3 R15, PT, PT, -R15, RZ, RZ ;  /* 0x000000ff0f0f7210 */ /* 0x000fe40007ffe1ff */
[----:B------:R-:W-:Y:S02]  /*60c0*/  SHF.L.U32 R18, R17, R18, RZ ;  /* 0x0000001211127219 */ /* 0x000fe400000006ff */
[----:B------:R-:W-:Y:S02]  /*60d0*/  FSETP.NEU.FTZ.AND P0, PT, R19, R22, PT ;  /* 0x000000161300720b */ /* 0x000fe40003f1d000 */
[----:B------:R-:W-:Y:S02]  /*60e0*/  SEL R20, R15, RZ, P3 ;  /* 0x000000ff0f147207 */ /* 0x000fe40001800000 */
[----:B------:R-:W-:Y:S02]  /*60f0*/  ISETP.NE.AND P1, PT, R18, RZ, P1 ;  /* 0x000000ff1200720c */ /* 0x000fe40000f25270 */
[----:B------:R-:W-:-:S02]  /*6100*/  SHF.R.U32.HI R18, RZ, R20, R17 ;  /* 0x00000014ff127219 */ /* 0x000fc40000011611 */
[----:B------:R-:W-:Y:S02]  /*6110*/  PLOP3.LUT P0, PT, P0, P1, PT, 0xf8, 0x8f ;  /* 0x00000000008f781c */ /* 0x000fe40000703f70 */
[----:B------:R-:W-:Y:S02]  /*6120*/  SHF.R.U32.HI R17, RZ, 0x1, R18 ;  /* 0x00000001ff117819 */ /* 0x000fe40000011612 */
[----:B------:R-:W-:-:S04]  /*6130*/  SEL R20, RZ, 0x1, !P0 ;  /* 0x00000001ff147807 */ /* 0x000fc80004000000 */
[----:B------:R-:W-:-:S04]  /*6140*/  LOP3.LUT R15, R20, 0x1, R17, 0xf8, !PT ;  /* 0x00000001140f7812 */ /* 0x000fc800078ef811 */
[----:B------:R-:W-:-:S04]  /*6150*/  LOP3.LUT R18, R15, R18, RZ, 0xc0, !PT ;  /* 0x000000120f127212 */ /* 0x000fc800078ec0ff */
[----:B------:R-:W-:-:S04]  /*6160*/  IADD3 R18, PT, PT, R17, R18, RZ ;  /* 0x0000001211127210 */ /* 0x000fc80007ffe0ff */
[----:B------:R-:W-:Y:S01]  /*6170*/  LOP3.LUT R5, R18, R5, RZ, 0xfc, !PT ;  /* 0x0000000512057212 */ /* 0x000fe200078efcff */
[----:B------:R-:W-:Y:S06]  /*6180*/  BRA `(.L_x_123) ;  /* 0x0000000000107947 */ /* 0x000fec0003800000 */
.L_x_122:
[----:B------:R-:W-:-:S04]  /*6190*/  LOP3.LUT R5, R5, 0x80000000, RZ, 0xc0, !PT ;  /* 0x8000000005057812 */ /* 0x000fc800078ec0ff */
[----:B------:R-:W-:Y:S01]  /*61a0*/  LOP3.LUT R5, R5, 0x7f800000, RZ, 0xfc, !PT ;  /* 0x7f80000005057812 */ /* 0x000fe200078efcff */
[----:B------:R-:W-:Y:S06]  /*61b0*/  BRA `(.L_x_123) ;  /* 0x0000000000047947 */ /* 0x000fec0003800000 */
.L_x_121:
[----:B------:R-:W-:-:S07]  /*61c0*/  LEA R5, R20, R5, 0x17 ;  /* 0x0000000514057211 */ /* 0x000fce00078eb8ff */
.L_x_123:
[----:B------:R-:W-:Y:S05]  /*61d0*/  BSYNC.RECONVERGENT B3 ;  /* 0x0000000000037941 */ /* 0x000fea0003800200 */
.L_x_120:
[----:B------:R-:W-:Y:S05]  /*61e0*/  BRA `(.L_x_124) ;  /* 0x0000000000207947 */ /* 0x000fea0003800000 */
.L_x_119:
[----:B------:R-:W-:-:S04]  /*61f0*/  LOP3.LUT R5, R22, 0x80000000, R5, 0x48, !PT ;  /* 0x8000000016057812 */ /* 0x000fc800078e4805 */
[----:B------:R-:W-:Y:S01]  /*6200*/  LOP3.LUT R5, R5, 0x7f800000, RZ, 0xfc, !PT ;  /* 0x7f80000005057812 */ /* 0x000fe200078efcff */
[----:B------:R-:W-:Y:S06]  /*6210*/  BRA `(.L_x_124) ;  /* 0x0000000000147947 */ /* 0x000fec0003800000 */
.L_x_118:
[----:B------:R-:W-:Y:S01]  /*6220*/  LOP3.LUT R5, R22, 0x80000000, R5, 0x48, !PT ;  /* 0x8000000016057812 */ /* 0x000fe200078e4805 */
[----:B------:R-:W-:Y:S06]  /*6230*/  BRA `(.L_x_124) ;  /* 0x00000000000c7947 */ /* 0x000fec0003800000 */
.L_x_117:
[----:B------:R-:W0:Y:S01]  /*6240*/  MUFU.RSQ R5, -QNAN ;  /* 0xffc0000000057908 */ /* 0x000e220000001400 */
[----:B------:R-:W-:Y:S05]  /*6250*/  BRA `(.L_x_124) ;  /* 0x0000000000047947 */ /* 0x000fea0003800000 */
.L_x_116:
[----:B------:R-:W-:-:S07]  /*6260*/  FADD.FTZ R5, R5, R22 ;  /* 0x0000001605057221 */ /* 0x000fce0000010000 */
.L_x_124:
[----:B------:R-:W-:Y:S05]  /*6270*/  BSYNC.RECONVERGENT B2 ;  /* 0x0000000000027941 */ /* 0x000fea0003800200 */
.L_x_114:
[----:B------:R-:W-:-:S04]  /*6280*/  HFMA2 R17, -RZ, RZ, 0, 0 ;  /* 0x00000000ff117431 */ /* 0x000fc800000001ff */
[----:B0-----:R-:W-:Y:S05]  /*6290*/  RET.REL.NODEC R16 `(_Z19compute_cost_kernelPfS_S_S_S_i) ;  /* 0xffffff9c10587950 */ /* 0x001fea0003c3ffff */
.L_x_125:
[----:B------:R-:W-:-:S00]  /*62a0*/  BRA `(.L_x_125) ;  /* 0xfffffffc00fc7947 */ /* 0x000fc0000383ffff */
[----:B------:R-:W-:-:S00]  /*62b0*/  NOP ;  /* 0x0000000000007918 */ /* 0x000fc00000000000 */
        /* <DEDUP_REMOVED lines=12> */
.L_x_127:


//--------------------- .nv.shared.reserved.0     --------------------------
	.section	.nv.shared.reserved.0,"aw",@nobits
	.weak		__nv_reservedSMEM_offset_0_alias
	.size		__nv_reservedSMEM_offset_0_alias, 0, 64
	.other		__nv_reservedSMEM_offset_0_alias,@"STO_CUDA_RESERVED_SHARED STV_DEFAULT"
__nv_reservedSMEM_offset_0_alias:
	.zero		0
	.zero		64


//--------------------- .nv.constant0._Z19compute_cost_kernelPfS_S_S_S_i --------------------------
	.section	.nv.constant0._Z19compute_cost_kernelPfS_S_S_S_i,"a",@progbits
	.sectionflags	@""
	.align	4
.nv.constant0._Z19compute_cost_kernelPfS_S_S_S_i:
	.zero		940


//--------------------- SYMBOLS --------------------------

	.type		.nv.reservedSmem.offset0,@object
	.size		.nv.reservedSmem.offset0,0x4
